// auto-generated by cutlass_sweep.gemm — config: {"arch": "sm_100", "cluster_m": 1, "cluster_n": 1, "dtype": "e5m2", "stages": 5, "tile_k": 64, "tile_m": 64, "tile_n": 256}
#include "cutlass/cutlass.h"
#include "cutlass/gemm/collective/collective_builder.hpp"
#include "cutlass/gemm/device/gemm_universal_adapter.h"
#include "cutlass/gemm/kernel/gemm_universal.hpp"
#include "cutlass/epilogue/collective/collective_builder.hpp"

using ElemA = cutlass::float_e5m2_t;
using ElemB = cutlass::float_e5m2_t;
using ElemCD = cutlass::float_e5m2_t;
using Acc  = float;
using TileShape    = cute::Shape<cute::_64, cute::_256, cute::_64>;
using ClusterShape = cute::Shape<cute::_1, cute::_1, cute::_1>;

using CollectiveEpilogue = typename cutlass::epilogue::collective::CollectiveBuilder<
    cutlass::arch::Sm100, cutlass::arch::OpClassTensorOp,
    TileShape, ClusterShape,
    cutlass::epilogue::collective::EpilogueTileAuto,
    Acc, Acc,
    ElemCD, cutlass::layout::RowMajor, 128 / cutlass::sizeof_bits<ElemCD>::value,
    ElemCD, cutlass::layout::RowMajor, 128 / cutlass::sizeof_bits<ElemCD>::value,
    cutlass::epilogue::collective::EpilogueScheduleAuto
  >::CollectiveOp;

using CollectiveMainloop = typename cutlass::gemm::collective::CollectiveBuilder<
    cutlass::arch::Sm100, cutlass::arch::OpClassTensorOp,
    ElemA, cutlass::layout::RowMajor, 128 / cutlass::sizeof_bits<ElemA>::value,
    ElemB, cutlass::layout::ColumnMajor, 128 / cutlass::sizeof_bits<ElemB>::value,
    Acc,
    TileShape, ClusterShape,
    cutlass::gemm::collective::StageCount<5>,
    cutlass::gemm::collective::KernelScheduleAuto
  >::CollectiveOp;

using GemmKernel = cutlass::gemm::kernel::GemmUniversal<
    cute::Shape<int,int,int,int>,
    CollectiveMainloop,
    CollectiveEpilogue
>;
using Gemm = cutlass::gemm::device::GemmUniversalAdapter<GemmKernel>;

// Force the device kernel symbol into the cubin without needing a host main.
auto* _anchor = &cutlass::device_kernel<GemmKernel>;


// ===== COMPILED SASS (sm_100a) =====

	.target	sm_100a

	.elftype	@"ET_EXEC"


//--------------------- .note.nv.tkinfo           --------------------------
	.section	.note.nv.tkinfo,"",@"SHT_NOTE"
	.sectionflags	@"SHF_NOTE_NV_TKINFO"
	.tkinfo
        /*0018*/ 	.word	0x00000002
        /*0030*/ 	.string	""
        /*0030*/ 	.string	"ptxas"
        /*0030*/ 	.string	"Cuda compilation tools, release 13.0, V13.0.88"
        /*0030*/ 	.string	"Build cuda_13.0.r13.0/compiler.36424714_0"
        /*0030*/ 	.string	"-arch sm_100a -m 64 "



//--------------------- .note.nv.cuinfo           --------------------------
	.section	.note.nv.cuinfo,"",@"SHT_NOTE"
	.sectionflags	@"SHF_NOTE_NV_CUINFO"
        /*0018*/ 	.short	0x0002
        /*001a*/ 	.short	0x0064
        /*001c*/ 	.short	0x0082
	.zero		2


//--------------------- .nv.info                  --------------------------
	.section	.nv.info,"",@"SHT_CUDA_INFO"
	.align	4


	//----- nvinfo : EIATTR_REGCOUNT
	.align		4
        /*0000*/ 	.byte	0x04, 0x2f
        /*0002*/ 	.short	(.L_20 - .L_19)
	.align		4
.L_19:
        /*0004*/ 	.word	index@(_ZN7cutlass13device_kernelINS_4gemm6kernel13GemmUniversalIN4cute5tupleIJiiiiEEENS1_10collective13CollectiveMmaINS1_35MainloopSm100TmaUmmaWarpSpecializedILi5ELi2ELi4ENS5_IJNS4_1CILi1EEESB_SB_EEEEENS5_IJNSA_ILi64EEENSA_ILi256EEESE_EEENS_12float_e5m2_tENS5_IJlSB_lEEESH_SI_NS4_8TiledMMAINS4_8MMA_AtomIJNS4_10MMA_TraitsINS4_19SM100_MMA_F8F6F4_SSEJSH_SH_fSE_SF_NS4_17integral_constantINS4_4UMMA5MajorELSP_0EEESQ_NSN_INSO_7ScaleInELSR_0EEESS_EEEEEENS4_6LayoutISC_NS5_IJNSA_ILi0EEESW_SW_EEEEENS5_IJNS4_10UnderscoreESZ_SZ_EEEEENS4_13SM90_TMA_LOADENS4_14ComposedLayoutINS4_7SwizzleILi2ELi4ELi3EEENS4_18smem_ptr_flag_bitsILi8EEENSV_INS5_IJNSA_ILi8EEESE_EEENS5_IJSE_SB_EEEEEEEvNS4_8identityES12_S1C_vS1D_EENS_8epilogue10collective18CollectiveEpilogueINS1F_23Sm100TmaWarpSpecializedILi4ELi2ELi32ELb0ELb0EEEJSG_NS5_IJNSV_ISE_SB_EES1K_EEESH_SI_SH_SI_NS1F_6fusion15FusionCallbacksIS1J_NS1M_17LinearCombinationISH_fSH_fLNS_15FloatRoundStyleE2EEESG_S1L_JEEENS4_5SM1004TMEM4LOAD26SM100_TMEM_LOAD_16dp32b32xES12_S1C_NS4_39AutoVectorizingCopyWithAssumedAlignmentILi128EEENS4_14SM90_TMA_STOREES1C_S1X_S1X_EEEvvEEEEvNT_6ParamsE)
        /*0008*/ 	.word	0x00000079


	//----- nvinfo : EIATTR_FRAME_SIZE
	.align		4
.L_20:
        /*000c*/ 	.byte	0x04, 0x11
        /*000e*/ 	.short	(.L_22 - .L_21)
	.align		4
.L_21:
        /*0010*/ 	.word	index@($__internal_2_$__cuda_sm10x_tcgen05_guardrail_trap_unallocated_columns_being_dealloced)
        /*0014*/ 	.word	0x00000000


	//----- nvinfo : EIATTR_FRAME_SIZE
	.align		4
.L_22:
        /*0018*/ 	.byte	0x04, 0x11
        /*001a*/ 	.short	(.L_24 - .L_23)
	.align		4
.L_23:
        /*001c*/ 	.word	index@($__internal_1_$__cuda_sm10x_tcgen05_guardrail_trap_phase_invalid_during_alloc)
        /*0020*/ 	.word	0x00000000


	//----- nvinfo : EIATTR_FRAME_SIZE
	.align		4
.L_24:
        /*0024*/ 	.byte	0x04, 0x11
        /*0026*/ 	.short	(.L_26 - .L_25)
	.align		4
.L_25:
        /*0028*/ 	.word	index@($__internal_0_$__cuda_sm10x_tcgen05_guardrail_trap_col_being_dealloced_not_returned_by_alloc)
        /*002c*/ 	.word	0x00000000


	//----- nvinfo : EIATTR_FRAME_SIZE
	.align		4
.L_26:
        /*0030*/ 	.byte	0x04, 0x11
        /*0032*/ 	.short	(.L_28 - .L_27)
	.align		4
.L_27:
        /*0034*/ 	.word	index@(_ZN7cutlass13device_kernelINS_4gemm6kernel13GemmUniversalIN4cute5tupleIJiiiiEEENS1_10collective13CollectiveMmaINS1_35MainloopSm100TmaUmmaWarpSpecializedILi5ELi2ELi4ENS5_IJNS4_1CILi1EEESB_SB_EEEEENS5_IJNSA_ILi64EEENSA_ILi256EEESE_EEENS_12float_e5m2_tENS5_IJlSB_lEEESH_SI_NS4_8TiledMMAINS4_8MMA_AtomIJNS4_10MMA_TraitsINS4_19SM100_MMA_F8F6F4_SSEJSH_SH_fSE_SF_NS4_17integral_constantINS4_4UMMA5MajorELSP_0EEESQ_NSN_INSO_7ScaleInELSR_0EEESS_EEEEEENS4_6LayoutISC_NS5_IJNSA_ILi0EEESW_SW_EEEEENS5_IJNS4_10UnderscoreESZ_SZ_EEEEENS4_13SM90_TMA_LOADENS4_14ComposedLayoutINS4_7SwizzleILi2ELi4ELi3EEENS4_18smem_ptr_flag_bitsILi8EEENSV_INS5_IJNSA_ILi8EEESE_EEENS5_IJSE_SB_EEEEEEEvNS4_8identityES12_S1C_vS1D_EENS_8epilogue10collective18CollectiveEpilogueINS1F_23Sm100TmaWarpSpecializedILi4ELi2ELi32ELb0ELb0EEEJSG_NS5_IJNSV_ISE_SB_EES1K_EEESH_SI_SH_SI_NS1F_6fusion15FusionCallbacksIS1J_NS1M_17LinearCombinationISH_fSH_fLNS_15FloatRoundStyleE2EEESG_S1L_JEEENS4_5SM1004TMEM4LOAD26SM100_TMEM_LOAD_16dp32b32xES12_S1C_NS4_39AutoVectorizingCopyWithAssumedAlignmentILi128EEENS4_14SM90_TMA_STOREES1C_S1X_S1X_EEEvvEEEEvNT_6ParamsE)
        /*0038*/ 	.word	0x00000000


	//----- nvinfo : EIATTR_MIN_STACK_SIZE
	.align		4
.L_28:
        /*003c*/ 	.byte	0x04, 0x12
        /*003e*/ 	.short	(.L_30 - .L_29)
	.align		4
.L_29:
        /*0040*/ 	.word	index@(_ZN7cutlass13device_kernelINS_4gemm6kernel13GemmUniversalIN4cute5tupleIJiiiiEEENS1_10collective13CollectiveMmaINS1_35MainloopSm100TmaUmmaWarpSpecializedILi5ELi2ELi4ENS5_IJNS4_1CILi1EEESB_SB_EEEEENS5_IJNSA_ILi64EEENSA_ILi256EEESE_EEENS_12float_e5m2_tENS5_IJlSB_lEEESH_SI_NS4_8TiledMMAINS4_8MMA_AtomIJNS4_10MMA_TraitsINS4_19SM100_MMA_F8F6F4_SSEJSH_SH_fSE_SF_NS4_17integral_constantINS4_4UMMA5MajorELSP_0EEESQ_NSN_INSO_7ScaleInELSR_0EEESS_EEEEEENS4_6LayoutISC_NS5_IJNSA_ILi0EEESW_SW_EEEEENS5_IJNS4_10UnderscoreESZ_SZ_EEEEENS4_13SM90_TMA_LOADENS4_14ComposedLayoutINS4_7SwizzleILi2ELi4ELi3EEENS4_18smem_ptr_flag_bitsILi8EEENSV_INS5_IJNSA_ILi8EEESE_EEENS5_IJSE_SB_EEEEEEEvNS4_8identityES12_S1C_vS1D_EENS_8epilogue10collective18CollectiveEpilogueINS1F_23Sm100TmaWarpSpecializedILi4ELi2ELi32ELb0ELb0EEEJSG_NS5_IJNSV_ISE_SB_EES1K_EEESH_SI_SH_SI_NS1F_6fusion15FusionCallbacksIS1J_NS1M_17LinearCombinationISH_fSH_fLNS_15FloatRoundStyleE2EEESG_S1L_JEEENS4_5SM1004TMEM4LOAD26SM100_TMEM_LOAD_16dp32b32xES12_S1C_NS4_39AutoVectorizingCopyWithAssumedAlignmentILi128EEENS4_14SM90_TMA_STOREES1C_S1X_S1X_EEEvvEEEEvNT_6ParamsE)
        /*0044*/ 	.word	0x00000000
.L_30:


//--------------------- .nv.compat                --------------------------
	.section	.nv.compat,"",@"SHT_CUDA_COMPAT_INFO"
	.align	4
        /*0000*/ 	.byte	0x02, 0x09, 0x01, 0x00, 0x02, 0x02, 0x02, 0x00, 0x02, 0x05, 0x05, 0x00, 0x03, 0x07, 0x01, 0x01
        /*0010*/ 	.byte	0x02, 0x03, 0x01, 0x00, 0x02, 0x06, 0x01, 0x00, 0x04, 0x0b, 0x08, 0x00, 0x09, 0x00, 0x00, 0x00
        /*0020*/ 	.byte	0x00, 0x00, 0x00, 0x00


//--------------------- .nv.info._ZN7cutlass13device_kernelINS_4gemm6kernel13GemmUniversalIN4cute5tupleIJiiiiEEENS1_10collective13CollectiveMmaINS1_35MainloopSm100TmaUmmaWarpSpecializedILi5ELi2ELi4ENS5_IJNS4_1CILi1EEESB_SB_EEEEENS5_IJNSA_ILi64EEENSA_ILi256EEESE_EEENS_12float_e5m2_tENS5_IJlSB_lEEESH_SI_NS4_8TiledMMAINS4_8MMA_AtomIJNS4_10MMA_TraitsINS4_19SM100_MMA_F8F6F4_SSEJSH_SH_fSE_SF_NS4_17integral_constantINS4_4UMMA5MajorELSP_0EEESQ_NSN_INSO_7ScaleInELSR_0EEESS_EEEEEENS4_6LayoutISC_NS5_IJNSA_ILi0EEESW_SW_EEEEENS5_IJNS4_10UnderscoreESZ_SZ_EEEEENS4_13SM90_TMA_LOADENS4_14ComposedLayoutINS4_7SwizzleILi2ELi4ELi3EEENS4_18smem_ptr_flag_bitsILi8EEENSV_INS5_IJNSA_ILi8EEESE_EEENS5_IJSE_SB_EEEEEEEvNS4_8identityES12_S1C_vS1D_EENS_8epilogue10collective18CollectiveEpilogueINS1F_23Sm100TmaWarpSpecializedILi4ELi2ELi32ELb0ELb0EEEJSG_NS5_IJNSV_ISE_SB_EES1K_EEESH_SI_SH_SI_NS1F_6fusion15FusionCallbacksIS1J_NS1M_17LinearCombinationISH_fSH_fLNS_15FloatRoundStyleE2EEESG_S1L_JEEENS4_5SM1004TMEM4LOAD26SM100_TMEM_LOAD_16dp32b32xES12_S1C_NS4_39AutoVectorizingCopyWithAssumedAlignmentILi128EEENS4_14SM90_TMA_STOREES1C_S1X_S1X_EEEvvEEEEvNT_6ParamsE --------------------------
	.section	.nv.info._ZN7cutlass13device_kernelINS_4gemm6kernel13GemmUniversalIN4cute5tupleIJiiiiEEENS1_10collective13CollectiveMmaINS1_35MainloopSm100TmaUmmaWarpSpecializedILi5ELi2ELi4ENS5_IJNS4_1CILi1EEESB_SB_EEEEENS5_IJNSA_ILi64EEENSA_ILi256EEESE_EEENS_12float_e5m2_tENS5_IJlSB_lEEESH_SI_NS4_8TiledMMAINS4_8MMA_AtomIJNS4_10MMA_TraitsINS4_19SM100_MMA_F8F6F4_SSEJSH_SH_fSE_SF_NS4_17integral_constantINS4_4UMMA5MajorELSP_0EEESQ_NSN_INSO_7ScaleInELSR_0EEESS_EEEEEENS4_6LayoutISC_NS5_IJNSA_ILi0EEESW_SW_EEEEENS5_IJNS4_10UnderscoreESZ_SZ_EEEEENS4_13SM90_TMA_LOADENS4_14ComposedLayoutINS4_7SwizzleILi2ELi4ELi3EEENS4_18smem_ptr_flag_bitsILi8EEENSV_INS5_IJNSA_ILi8EEESE_EEENS5_IJSE_SB_EEEEEEEvNS4_8identityES12_S1C_vS1D_EENS_8epilogue10collective18CollectiveEpilogueINS1F_23Sm100TmaWarpSpecializedILi4ELi2ELi32ELb0ELb0EEEJSG_NS5_IJNSV_ISE_SB_EES1K_EEESH_SI_SH_SI_NS1F_6fusion15FusionCallbacksIS1J_NS1M_17LinearCombinationISH_fSH_fLNS_15FloatRoundStyleE2EEESG_S1L_JEEENS4_5SM1004TMEM4LOAD26SM100_TMEM_LOAD_16dp32b32xES12_S1C_NS4_39AutoVectorizingCopyWithAssumedAlignmentILi128EEENS4_14SM90_TMA_STOREES1C_S1X_S1X_EEEvvEEEEvNT_6ParamsE,"",@"SHT_CUDA_INFO"
	.sectionflags	@""
	.align	4


	//----- nvinfo : EIATTR_CUDA_API_VERSION
	.align		4
        /*0000*/ 	.byte	0x04, 0x37
        /*0002*/ 	.short	(.L_32 - .L_31)
.L_31:
        /*0004*/ 	.word	0x00000082


	//----- nvinfo : EIATTR_KPARAM_INFO
	.align		4
.L_32:
        /*0008*/ 	.byte	0x04, 0x17
        /*000a*/ 	.short	(.L_34 - .L_33)
.L_33:
        /*000c*/ 	.word	0x00000000
        /*0010*/ 	.short	0x0000
        /*0012*/ 	.short	0x0000
        /*0014*/ 	.byte	0x00, 0xf0, 0x01, 0x20


	//----- nvinfo : EIATTR_AT_ENTRY_FRAGMENTS
	.align		4
.L_34:
        /*0018*/ 	.byte	0x04, 0x4f
        /*001a*/ 	.short	(.L_36 - .L_35)


	//   ....[0]....
.L_35:
        /*001c*/ 	.word	0x00000006


	//----- nvinfo : EIATTR_RESERVED_SMEM_USED
	.align		4
.L_36:
        /*0020*/ 	.byte	0x01, 0x41
	.zero		2


	//----- nvinfo : EIATTR_SPARSE_MMA_MASK
	.align		4
        /*0024*/ 	.byte	0x03, 0x50
        /*0026*/ 	.short	0x0000


	//----- nvinfo : EIATTR_TCGEN05_1CTA_USED
	.align		4
        /*0028*/ 	.byte	0x01, 0x51
	.zero		2


	//----- nvinfo : EIATTR_MAXREG_COUNT
	.align		4
        /*002c*/ 	.byte	0x03, 0x1b
        /*002e*/ 	.short	0x00ff


	//----- nvinfo : EIATTR_NUM_BARRIERS
	.align		4
        /*0030*/ 	.byte	0x02, 0x4c
        /*0032*/ 	.byte	0x07
	.zero		1


	//----- nvinfo : EIATTR_EXTERNS
	.align		4
        /*0034*/ 	.byte	0x04, 0x0f
        /*0036*/ 	.short	(.L_38 - .L_37)


	//   ....[0]....
	.align		4
.L_37:
        /*0038*/ 	.word	index@(__assertfail)


	//----- nvinfo : EIATTR_MERCURY_ISA_VERSION
	.align		4
.L_38:
        /*003c*/ 	.byte	0x03, 0x5f
        /*003e*/ 	.short	0x0101


	//----- nvinfo : EIATTR_INT_WARP_WIDE_INSTR_OFFSETS
	.align		4
        /*0040*/ 	.byte	0x04, 0x31
        /*0042*/ 	.short	(.L_40 - .L_39)


	//   ....[0]....
.L_39:
        /*0044*/ 	.word	0x00001e00


	//   ....[1]....
        /*0048*/ 	.word	0x00003850


	//   ....[2]....
        /*004c*/ 	.word	0x00003880


	//   ....[3]....
        /*0050*/ 	.word	0x000038d0


	//   ....[4]....
        /*0054*/ 	.word	0x000041f0


	//   ....[5]....
        /*0058*/ 	.word	0x00004250


	//   ....[6]....
        /*005c*/ 	.word	0x00004330


	//   ....[7]....
        /*0060*/ 	.word	0x000043a0


	//   ....[8]....
        /*0064*/ 	.word	0x000044b0


	//   ....[9]....
        /*0068*/ 	.word	0x00004540


	//   ....[10]....
        /*006c*/ 	.word	0x00004710


	//   ....[11]....
        /*0070*/ 	.word	0x00004870


	//----- nvinfo : EIATTR_COOP_GROUP_MASK_REGIDS
	.align		4
.L_40:
        /*0074*/ 	.byte	0x04, 0x29
        /*0076*/ 	.short	(.L_42 - .L_41)


	//   ....[0]....
.L_41:
        /*0078*/ 	.word	0xffffffff


	//   ....[1]....
        /*007c*/ 	.word	0xffffffff


	//   ....[2]....
        /*0080*/ 	.word	0xffffffff


	//   ....[3]....
        /*0084*/ 	.word	0xffffffff


	//   ....[4]....
        /*0088*/ 	.word	0xffffffff


	//   ....[5]....
        /*008c*/ 	.word	0xffffffff


	//   ....[6]....
        /*0090*/ 	.word	0xffffffff


	//   ....[7]....
        /*0094*/ 	.word	0xffffffff


	//   ....[8]....
        /*0098*/ 	.word	0xffffffff


	//   ....[9]....
        /*009c*/ 	.word	0xffffffff


	//   ....[10]....
        /*00a0*/ 	.word	0xffffffff


	//   ....[11]....
        /*00a4*/ 	.word	0xffffffff


	//   ....[12]....
        /*00a8*/ 	.word	0xffffffff


	//----- nvinfo : EIATTR_COOP_GROUP_INSTR_OFFSETS
	.align		4
.L_42:
        /*00ac*/ 	.byte	0x04, 0x28
        /*00ae*/ 	.short	(.L_44 - .L_43)


	//   ....[0]....
.L_43:
        /*00b0*/ 	.word	0x00000090


	//   ....[1]....
        /*00b4*/ 	.word	0x000004d0


	//   ....[2]....
        /*00b8*/ 	.word	0x00000660


	//   ....[3]....
        /*00bc*/ 	.word	0x00000800


	//   ....[4]....
        /*00c0*/ 	.word	0x00000900


	//   ....[5]....
        /*00c4*/ 	.word	0x00000a70


	//   ....[6]....
        /*00c8*/ 	.word	0x00000c10


	//   ....[7]....
        /*00cc*/ 	.word	0x00001ce0


	//   ....[8]....
        /*00d0*/ 	.word	0x00002b50


	//   ....[9]....
        /*00d4*/ 	.word	0x00002d60


	//   ....[10]....
        /*00d8*/ 	.word	0x00002d90


	//   ....[11]....
        /*00dc*/ 	.word	0x00003740


	//   ....[12]....
        /*00e0*/ 	.word	0x00003970


	//----- nvinfo : EIATTR_VRC_CTA_INIT_COUNT
	.align		4
.L_44:
        /*00e4*/ 	.byte	0x02, 0x4a
        /*00e6*/ 	.byte	0x80
	.zero		1


	//----- nvinfo : EIATTR_SYSCALL_OFFSETS
	.align		4
        /*00e8*/ 	.byte	0x04, 0x46
        /*00ea*/ 	.short	(.L_46 - .L_45)


	//   ....[0]....
.L_45:
        /*00ec*/ 	.word	0x000052f0


	//   ....[1]....
        /*00f0*/ 	.word	0x00005430


	//   ....[2]....
        /*00f4*/ 	.word	0x00005c30


	//   ....[3]....
        /*00f8*/ 	.word	0x000069d0


	//   ....[4]....
        /*00fc*/ 	.word	0x00007730


	//   ....[5]....
        /*0100*/ 	.word	0x000084c0


	//----- nvinfo : EIATTR_MBARRIER_INSTR_OFFSETS
	.align		4
.L_46:
        /*0104*/ 	.byte	0x04, 0x39
        /*0106*/ 	.short	(.L_48 - .L_47)


	//   ....[0]....
.L_47:
        /*0108*/ 	.word	0x000005b0
        /*010c*/ 	.word	0x000000ff
        /*0110*/ 	.word	0x00000000
        /*0114*/ 	.short	0x0100
        /*0116*/ 	.byte	0x05
	.zero		1


	//   ....[1]....
        /*0118*/ 	.word	0x000005c0
        /*011c*/ 	.word	0x000000ff
        /*0120*/ 	.word	0x00000028
        /*0124*/ 	.short	0x0100
        /*0126*/ 	.byte	0x05
	.zero		1


	//   ....[2]....
        /*0128*/ 	.word	0x000005d0
        /*012c*/ 	.word	0x000000ff
        /*0130*/ 	.word	0x00000008
        /*0134*/ 	.short	0x0100
        /*0136*/ 	.byte	0x05
	.zero		1


	//   ....[3]....
        /*0138*/ 	.word	0x000005e0
        /*013c*/ 	.word	0x000000ff
        /*0140*/ 	.word	0x00000030
        /*0144*/ 	.short	0x0100
        /*0146*/ 	.byte	0x05
	.zero		1


	//   ....[4]....
        /*0148*/ 	.word	0x000005f0
        /*014c*/ 	.word	0x000000ff
        /*0150*/ 	.word	0x00000010
        /*0154*/ 	.short	0x0100
        /*0156*/ 	.byte	0x05
	.zero		1


	//   ....[5]....
        /*0158*/ 	.word	0x00000600
        /*015c*/ 	.word	0x000000ff
        /*0160*/ 	.word	0x00000038
        /*0164*/ 	.short	0x0100
        /*0166*/ 	.byte	0x05
	.zero		1


	//   ....[6]....
        /*0168*/ 	.word	0x00000610
        /*016c*/ 	.word	0x000000ff
        /*0170*/ 	.word	0x00000018
        /*0174*/ 	.short	0x0100
        /*0176*/ 	.byte	0x05
	.zero		1


	//   ....[7]....
        /*0178*/ 	.word	0x00000620
        /*017c*/ 	.word	0x000000ff
        /*0180*/ 	.word	0x00000040
        /*0184*/ 	.short	0x0100
        /*0186*/ 	.byte	0x05
	.zero		1


	//   ....[8]....
        /*0188*/ 	.word	0x00000630
        /*018c*/ 	.word	0x000000ff
        /*0190*/ 	.word	0x00000020
        /*0194*/ 	.short	0x0100
        /*0196*/ 	.byte	0x05
	.zero		1


	//   ....[9]....
        /*0198*/ 	.word	0x00000640
        /*019c*/ 	.word	0x000000ff
        /*01a0*/ 	.word	0x00000048
        /*01a4*/ 	.short	0x0100
        /*01a6*/ 	.byte	0x05
	.zero		1


	//   ....[10]....
        /*01a8*/ 	.word	0x00000770
        /*01ac*/ 	.word	0x000000ff
        /*01b0*/ 	.word	0x00000050
        /*01b4*/ 	.short	0x0100
        /*01b6*/ 	.byte	0x07
	.zero		1


	//   ....[11]....
        /*01b8*/ 	.word	0x00000780
        /*01bc*/ 	.word	0x000000ff
        /*01c0*/ 	.word	0x00000070
        /*01c4*/ 	.short	0x0100
        /*01c6*/ 	.byte	0x07
	.zero		1


	//   ....[12]....
        /*01c8*/ 	.word	0x00000790
        /*01cc*/ 	.word	0x000000ff
        /*01d0*/ 	.word	0x00000058
        /*01d4*/ 	.short	0x0100
        /*01d6*/ 	.byte	0x07
	.zero		1


	//   ....[13]....
        /*01d8*/ 	.word	0x000007a0
        /*01dc*/ 	.word	0x000000ff
        /*01e0*/ 	.word	0x00000078
        /*01e4*/ 	.short	0x0100
        /*01e6*/ 	.byte	0x07
	.zero		1


	//   ....[14]....
        /*01e8*/ 	.word	0x000007b0
        /*01ec*/ 	.word	0x000000ff
        /*01f0*/ 	.word	0x00000060
        /*01f4*/ 	.short	0x0100
        /*01f6*/ 	.byte	0x07
	.zero		1


	//   ....[15]....
        /*01f8*/ 	.word	0x000007c0
        /*01fc*/ 	.word	0x000000ff
        /*0200*/ 	.word	0x00000080
        /*0204*/ 	.short	0x0100
        /*0206*/ 	.byte	0x07
	.zero		1


	//   ....[16]....
        /*0208*/ 	.word	0x000007d0
        /*020c*/ 	.word	0x000000ff
        /*0210*/ 	.word	0x00000068
        /*0214*/ 	.short	0x0100
        /*0216*/ 	.byte	0x07
	.zero		1


	//   ....[17]....
        /*0218*/ 	.word	0x000007e0
        /*021c*/ 	.word	0x000000ff
        /*0220*/ 	.word	0x00000088
        /*0224*/ 	.short	0x0100
        /*0226*/ 	.byte	0x07
	.zero		1


	//   ....[18]....
        /*0228*/ 	.word	0x000008d0
        /*022c*/ 	.word	0x000000ff
        /*0230*/ 	.word	0x00000090
        /*0234*/ 	.short	0x0100
        /*0236*/ 	.byte	0x05
	.zero		1


	//   ....[19]....
        /*0238*/ 	.word	0x000008e0
        /*023c*/ 	.word	0x000000ff
        /*0240*/ 	.word	0x00000098
        /*0244*/ 	.short	0x0100
        /*0246*/ 	.byte	0x05
	.zero		1


	//   ....[20]....
        /*0248*/ 	.word	0x00000a20
        /*024c*/ 	.word	0x000000ff
        /*0250*/ 	.word	0x000000a0
        /*0254*/ 	.short	0x0100
        /*0256*/ 	.byte	0x05
	.zero		1


	//   ....[21]....
        /*0258*/ 	.word	0x00000a30
        /*025c*/ 	.word	0x000000ff
        /*0260*/ 	.word	0x000000b0
        /*0264*/ 	.short	0x0100
        /*0266*/ 	.byte	0x05
	.zero		1


	//   ....[22]....
        /*0268*/ 	.word	0x00000a40
        /*026c*/ 	.word	0x000000ff
        /*0270*/ 	.word	0x000000a8
        /*0274*/ 	.short	0x0100
        /*0276*/ 	.byte	0x05
	.zero		1


	//   ....[23]....
        /*0278*/ 	.word	0x00000a50
        /*027c*/ 	.word	0x000000ff
        /*0280*/ 	.word	0x000000b8
        /*0284*/ 	.short	0x0100
        /*0286*/ 	.byte	0x05
	.zero		1


	//   ....[24]....
        /*0288*/ 	.word	0x00000b80
        /*028c*/ 	.word	0x000000ff
        /*0290*/ 	.word	0x000000c0
        /*0294*/ 	.short	0x0100
        /*0296*/ 	.byte	0x07
	.zero		1


	//   ....[25]....
        /*0298*/ 	.word	0x00000b90
        /*029c*/ 	.word	0x000000ff
        /*02a0*/ 	.word	0x000000e0
        /*02a4*/ 	.short	0x0100
        /*02a6*/ 	.byte	0x07
	.zero		1


	//   ....[26]....
        /*02a8*/ 	.word	0x00000ba0
        /*02ac*/ 	.word	0x000000ff
        /*02b0*/ 	.word	0x000000c8
        /*02b4*/ 	.short	0x0100
        /*02b6*/ 	.byte	0x07
	.zero		1


	//   ....[27]....
        /*02b8*/ 	.word	0x00000bb0
        /*02bc*/ 	.word	0x000000ff
        /*02c0*/ 	.word	0x000000e8
        /*02c4*/ 	.short	0x0100
        /*02c6*/ 	.byte	0x07
	.zero		1


	//   ....[28]....
        /*02c8*/ 	.word	0x00000bc0
        /*02cc*/ 	.word	0x000000ff
        /*02d0*/ 	.word	0x000000d0
        /*02d4*/ 	.short	0x0100
        /*02d6*/ 	.byte	0x07
	.zero		1


	//   ....[29]....
        /*02d8*/ 	.word	0x00000bd0
        /*02dc*/ 	.word	0x000000ff
        /*02e0*/ 	.word	0x000000f0
        /*02e4*/ 	.short	0x0100
        /*02e6*/ 	.byte	0x07
	.zero		1


	//   ....[30]....
        /*02e8*/ 	.word	0x00000be0
        /*02ec*/ 	.word	0x000000ff
        /*02f0*/ 	.word	0x000000d8
        /*02f4*/ 	.short	0x0100
        /*02f6*/ 	.byte	0x07
	.zero		1


	//   ....[31]....
        /*02f8*/ 	.word	0x00000bf0
        /*02fc*/ 	.word	0x000000ff
        /*0300*/ 	.word	0x000000f8
        /*0304*/ 	.short	0x0100
        /*0306*/ 	.byte	0x07
	.zero		1


	//   ....[32]....
        /*0308*/ 	.word	0x00000ce0
        /*030c*/ 	.word	0x000000ff
        /*0310*/ 	.word	0x00000100
        /*0314*/ 	.short	0x0100
        /*0316*/ 	.byte	0x05
	.zero		1


	//   ....[33]....
        /*0318*/ 	.word	0x00000cf0
        /*031c*/ 	.word	0x000000ff
        /*0320*/ 	.word	0x00000110
        /*0324*/ 	.short	0x0100
        /*0326*/ 	.byte	0x05
	.zero		1


	//   ....[34]....
        /*0328*/ 	.word	0x00000d00
        /*032c*/ 	.word	0x000000ff
        /*0330*/ 	.word	0x00000108
        /*0334*/ 	.short	0x0100
        /*0336*/ 	.byte	0x05
	.zero		1


	//   ....[35]....
        /*0338*/ 	.word	0x00000d10
        /*033c*/ 	.word	0x000000ff
        /*0340*/ 	.word	0x00000118
        /*0344*/ 	.short	0x0100
        /*0346*/ 	.byte	0x05
	.zero		1


	//   ....[36]....
        /*0348*/ 	.word	0x000015e0
        /*034c*/ 	.word	0x00000002
        /*0350*/ 	.word	0x00000110
        /*0354*/ 	.short	0x010a
        /*0356*/ 	.byte	0xff
	.zero		1


	//   ....[37]....
        /*0358*/ 	.word	0x00001610
        /*035c*/ 	.word	0x00000002
        /*0360*/ 	.word	0x00000100
        /*0364*/ 	.short	0x0101
        /*0366*/ 	.byte	0xff
	.zero		1


	//   ....[38]....
        /*0368*/ 	.word	0x000016e0
        /*036c*/ 	.word	0x000000ff
        /*0370*/ 	.word	0x00000028
        /*0374*/ 	.short	0x010a
        /*0376*/ 	.byte	0x08
	.zero		1


	//   ....[39]....
        /*0378*/ 	.word	0x00001780
        /*037c*/ 	.word	0x000000ff
        /*0380*/ 	.word	0x00000028
        /*0384*/ 	.short	0x010a
        /*0386*/ 	.byte	0x21
	.zero		1


	//   ....[40]....
        /*0388*/ 	.word	0x000018d0
        /*038c*/ 	.word	0x000000ff
        /*0390*/ 	.word	0x00000028
        /*0394*/ 	.short	0x010a
        /*0396*/ 	.byte	0x08
	.zero		1


	//   ....[41]....
        /*0398*/ 	.word	0x000019e0
        /*039c*/ 	.word	0x000000ff
        /*03a0*/ 	.word	0x00000098
        /*03a4*/ 	.short	0x0101
        /*03a6*/ 	.byte	0x04
	.zero		1


	//   ....[42]....
        /*03a8*/ 	.word	0x00001a00
        /*03ac*/ 	.word	0x000000ff
        /*03b0*/ 	.word	0x00000028
        /*03b4*/ 	.short	0x010a
        /*03b6*/ 	.byte	0x08
	.zero		1


	//   ....[43]....
        /*03b8*/ 	.word	0x00001a80
        /*03bc*/ 	.word	0x000000ff
        /*03c0*/ 	.word	0x00000028
        /*03c4*/ 	.short	0x010a
        /*03c6*/ 	.byte	0x11
	.zero		1


	//   ....[44]....
        /*03c8*/ 	.word	0x00001bd0
        /*03cc*/ 	.word	0x000000ff
        /*03d0*/ 	.word	0x00000028
        /*03d4*/ 	.short	0x010a
        /*03d6*/ 	.byte	0x08
	.zero		1


	//   ....[45]....
        /*03d8*/ 	.word	0x00001d10
        /*03dc*/ 	.word	0x00000002
        /*03e0*/ 	.word	0x000000a0
        /*03e4*/ 	.short	0x010a
        /*03e6*/ 	.byte	0xff
	.zero		1


	//   ....[46]....
        /*03e8*/ 	.word	0x00001dd0
        /*03ec*/ 	.word	0x00000002
        /*03f0*/ 	.word	0x00000000
        /*03f4*/ 	.short	0x0101
        /*03f6*/ 	.byte	0xff
	.zero		1


	//   ....[47]....
        /*03f8*/ 	.word	0x00002330
        /*03fc*/ 	.word	0x000000ff
        /*0400*/ 	.word	0x00000000
        /*0404*/ 	.short	0x010a
        /*0406*/ 	.byte	0x05
	.zero		1


	//   ....[48]....
        /*0408*/ 	.word	0x000023c0
        /*040c*/ 	.word	0x000000ff
        /*0410*/ 	.word	0x00000000
        /*0414*/ 	.short	0x010a
        /*0416*/ 	.byte	0x05
	.zero		1


	//   ....[49]....
        /*0418*/ 	.word	0x00002450
        /*041c*/ 	.word	0x000000ff
        /*0420*/ 	.word	0x00000000
        /*0424*/ 	.short	0x010a
        /*0426*/ 	.byte	0x05
	.zero		1


	//   ....[50]....
        /*0428*/ 	.word	0x000024e0
        /*042c*/ 	.word	0x000000ff
        /*0430*/ 	.word	0x00000000
        /*0434*/ 	.short	0x010a
        /*0436*/ 	.byte	0x05
	.zero		1


	//   ....[51]....
        /*0438*/ 	.word	0x00002580
        /*043c*/ 	.word	0x00000000
        /*0440*/ 	.word	0x00000000
        /*0444*/ 	.short	0x010a
        /*0446*/ 	.byte	0xff
	.zero		1


	//   ....[52]....
        /*0448*/ 	.word	0x000026a0
        /*044c*/ 	.word	0x00000000
        /*0450*/ 	.word	0x00000100
        /*0454*/ 	.short	0x010a
        /*0456*/ 	.byte	0xff
	.zero		1


	//   ....[53]....
        /*0458*/ 	.word	0x00002710
        /*045c*/ 	.word	0x00000000
        /*0460*/ 	.word	0x00000000
        /*0464*/ 	.short	0x0101
        /*0466*/ 	.byte	0xff
	.zero		1


	//   ....[54]....
        /*0468*/ 	.word	0x00002730
        /*046c*/ 	.word	0x000000ff
        /*0470*/ 	.word	0x000000b0
        /*0474*/ 	.short	0x010a
        /*0476*/ 	.byte	0x05
	.zero		1


	//   ....[55]....
        /*0478*/ 	.word	0x00002850
        /*047c*/ 	.word	0x00000000
        /*0480*/ 	.word	0x000000a0
        /*0484*/ 	.short	0x010a
        /*0486*/ 	.byte	0xff
	.zero		1


	//   ....[56]....
        /*0488*/ 	.word	0x00002950
        /*048c*/ 	.word	0x00000000
        /*0490*/ 	.word	0x00000000
        /*0494*/ 	.short	0x0101
        /*0496*/ 	.byte	0xff
	.zero		1


	//   ....[57]....
        /*0498*/ 	.word	0x000029e0
        /*049c*/ 	.word	0x000000ff
        /*04a0*/ 	.word	0x000000b0
        /*04a4*/ 	.short	0x0106
        /*04a6*/ 	.byte	0x05
	.zero		1


	//   ....[58]....
        /*04a8*/ 	.word	0x00002a00
        /*04ac*/ 	.word	0x000000ff
        /*04b0*/ 	.word	0x000000b0
        /*04b4*/ 	.short	0x010a
        /*04b6*/ 	.byte	0x05
	.zero		1


	//   ....[59]....
        /*04b8*/ 	.word	0x00002a90
        /*04bc*/ 	.word	0x000000ff
        /*04c0*/ 	.word	0x000000b0
        /*04c4*/ 	.short	0x0106
        /*04c6*/ 	.byte	0x04
	.zero		1


	//   ....[60]....
        /*04c8*/ 	.word	0x00002ad0
        /*04cc*/ 	.word	0x00000000
        /*04d0*/ 	.word	0x000000b0
        /*04d4*/ 	.short	0x010a
        /*04d6*/ 	.byte	0xff
	.zero		1


	//   ....[61]....
        /*04d8*/ 	.word	0x00002fd0
        /*04dc*/ 	.word	0x00000000
        /*04e0*/ 	.word	0x000000a0
        /*04e4*/ 	.short	0x010a
        /*04e6*/ 	.byte	0xff
	.zero		1


	//   ....[62]....
        /*04e8*/ 	.word	0x000030d0
        /*04ec*/ 	.word	0x00000003
        /*04f0*/ 	.word	0x00000000
        /*04f4*/ 	.short	0x0101
        /*04f6*/ 	.byte	0xff
	.zero		1


	//   ....[63]....
        /*04f8*/ 	.word	0x000030e0
        /*04fc*/ 	.word	0x000000ff
        /*0500*/ 	.word	0x00000000
        /*0504*/ 	.short	0x010a
        /*0506*/ 	.byte	0x04
	.zero		1


	//   ....[64]....
        /*0508*/ 	.word	0x00003160
        /*050c*/ 	.word	0x000000ff
        /*0510*/ 	.word	0x000000e0
        /*0514*/ 	.short	0x010a
        /*0516*/ 	.byte	0x08
	.zero		1


	//   ....[65]....
        /*0518*/ 	.word	0x00003240
        /*051c*/ 	.word	0x000000ff
        /*0520*/ 	.word	0x00000000
        /*0524*/ 	.short	0x010a
        /*0526*/ 	.byte	0x07
	.zero		1


	//   ....[66]....
        /*0528*/ 	.word	0x00003380
        /*052c*/ 	.word	0x000000ff
        /*0530*/ 	.word	0x00000000
        /*0534*/ 	.short	0x010a
        /*0536*/ 	.byte	0x04
	.zero		1


	//   ....[67]....
        /*0538*/ 	.word	0x00003570
        /*053c*/ 	.word	0x000000ff
        /*0540*/ 	.word	0x00000000
        /*0544*/ 	.short	0x010a
        /*0546*/ 	.byte	0x05
	.zero		1


	//   ....[68]....
        /*0548*/ 	.word	0x00003600
        /*054c*/ 	.word	0x000000ff
        /*0550*/ 	.word	0x00000000
        /*0554*/ 	.short	0x010a
        /*0556*/ 	.byte	0x05
	.zero		1


	//   ....[69]....
        /*0558*/ 	.word	0x00003690
        /*055c*/ 	.word	0x000000ff
        /*0560*/ 	.word	0x00000000
        /*0564*/ 	.short	0x010a
        /*0566*/ 	.byte	0x05
	.zero		1


	//   ....[70]....
        /*0568*/ 	.word	0x00003720
        /*056c*/ 	.word	0x000000ff
        /*0570*/ 	.word	0x00000000
        /*0574*/ 	.short	0x010a
        /*0576*/ 	.byte	0x07
	.zero		1


	//   ....[71]....
        /*0578*/ 	.word	0x00003ba0
        /*057c*/ 	.word	0x00000000
        /*0580*/ 	.word	0x000000a0
        /*0584*/ 	.short	0x010a
        /*0586*/ 	.byte	0xff
	.zero		1


	//   ....[72]....
        /*0588*/ 	.word	0x00003c60
        /*058c*/ 	.word	0x00000000
        /*0590*/ 	.word	0x00000000
        /*0594*/ 	.short	0x0101
        /*0596*/ 	.byte	0xff
	.zero		1


	//   ....[73]....
        /*0598*/ 	.word	0x00003f80
        /*059c*/ 	.word	0x000000ff
        /*05a0*/ 	.word	0x00000098
        /*05a4*/ 	.short	0x010a
        /*05a6*/ 	.byte	0x07
	.zero		1


	//   ....[74]....
        /*05a8*/ 	.word	0x00004170
        /*05ac*/ 	.word	0x000000ff
        /*05b0*/ 	.word	0x00000070
        /*05b4*/ 	.short	0x010a
        /*05b6*/ 	.byte	0x07
	.zero		1


	//   ....[75]....
        /*05b8*/ 	.word	0x000042e0
        /*05bc*/ 	.word	0x000000ff
        /*05c0*/ 	.word	0x00000050
        /*05c4*/ 	.short	0x010b
        /*05c6*/ 	.byte	0x07
	.zero		1


	//   ....[76]....
        /*05c8*/ 	.word	0x000042f0
        /*05cc*/ 	.word	0x000000ff
        /*05d0*/ 	.word	0x00000000
        /*05d4*/ 	.short	0x0101
        /*05d6*/ 	.byte	0x08
	.zero		1


	//   ....[77]....
        /*05d8*/ 	.word	0x00004300
        /*05dc*/ 	.word	0x000000ff
        /*05e0*/ 	.word	0x00000078
        /*05e4*/ 	.short	0x010a
        /*05e6*/ 	.byte	0x07
	.zero		1


	//   ....[78]....
        /*05e8*/ 	.word	0x00004450
        /*05ec*/ 	.word	0x000000ff
        /*05f0*/ 	.word	0x00000058
        /*05f4*/ 	.short	0x010b
        /*05f6*/ 	.byte	0x07
	.zero		1


	//   ....[79]....
        /*05f8*/ 	.word	0x00004460
        /*05fc*/ 	.word	0x000000ff
        /*0600*/ 	.word	0x00000000
        /*0604*/ 	.short	0x0101
        /*0606*/ 	.byte	0x08
	.zero		1


	//   ....[80]....
        /*0608*/ 	.word	0x00004470
        /*060c*/ 	.word	0x000000ff
        /*0610*/ 	.word	0x00000080
        /*0614*/ 	.short	0x010a
        /*0616*/ 	.byte	0x07
	.zero		1


	//   ....[81]....
        /*0618*/ 	.word	0x000045f0
        /*061c*/ 	.word	0x000000ff
        /*0620*/ 	.word	0x00000060
        /*0624*/ 	.short	0x010b
        /*0626*/ 	.byte	0x07
	.zero		1


	//   ....[82]....
        /*0628*/ 	.word	0x00004630
        /*062c*/ 	.word	0x000000ff
        /*0630*/ 	.word	0x00000000
        /*0634*/ 	.short	0x0101
        /*0636*/ 	.byte	0x08
	.zero		1


	//   ....[83]....
        /*0638*/ 	.word	0x00004670
        /*063c*/ 	.word	0x000000ff
        /*0640*/ 	.word	0x00000088
        /*0644*/ 	.short	0x010a
        /*0646*/ 	.byte	0x07
	.zero		1


	//   ....[84]....
        /*0648*/ 	.word	0x000048b0
        /*064c*/ 	.word	0x000000ff
        /*0650*/ 	.word	0x00000068
        /*0654*/ 	.short	0x010b
        /*0656*/ 	.byte	0x07
	.zero		1


	//   ....[85]....
        /*0658*/ 	.word	0x000048d0
        /*065c*/ 	.word	0x000000ff
        /*0660*/ 	.word	0x00000000
        /*0664*/ 	.short	0x0101
        /*0666*/ 	.byte	0x0d
	.zero		1


	//   ....[86]....
        /*0668*/ 	.word	0x00004900
        /*066c*/ 	.word	0x000000ff
        /*0670*/ 	.word	0x00000070
        /*0674*/ 	.short	0x010a
        /*0676*/ 	.byte	0x07
	.zero		1


	//   ....[87]....
        /*0678*/ 	.word	0x00004920
        /*067c*/ 	.word	0x000000ff
        /*0680*/ 	.word	0x00000078
        /*0684*/ 	.short	0x010a
        /*0686*/ 	.byte	0x07
	.zero		1


	//   ....[88]....
        /*0688*/ 	.word	0x00004940
        /*068c*/ 	.word	0x000000ff
        /*0690*/ 	.word	0x00000080
        /*0694*/ 	.short	0x010a
        /*0696*/ 	.byte	0x07
	.zero		1


	//   ....[89]....
        /*0698*/ 	.word	0x00004980
        /*069c*/ 	.word	0x00000000
        /*06a0*/ 	.word	0x00000088
        /*06a4*/ 	.short	0x010a
        /*06a6*/ 	.byte	0xff
	.zero		1


	//   ....[90]....
        /*06a8*/ 	.word	0x00004cc0
        /*06ac*/ 	.word	0x00000000
        /*06b0*/ 	.word	0x000000a0
        /*06b4*/ 	.short	0x010a
        /*06b6*/ 	.byte	0xff
	.zero		1


	//   ....[91]....
        /*06b8*/ 	.word	0x00004dd0
        /*06bc*/ 	.word	0x00000000
        /*06c0*/ 	.word	0x00000000
        /*06c4*/ 	.short	0x0101
        /*06c6*/ 	.byte	0xff
	.zero		1


	//   ....[92]....
        /*06c8*/ 	.word	0x000057f0
        /*06cc*/ 	.word	0x00000002
        /*06d0*/ 	.word	0x00000050
        /*06d4*/ 	.short	0x010a
        /*06d6*/ 	.byte	0xff
	.zero		1


	//   ....[93]....
        /*06d8*/ 	.word	0x00005830
        /*06dc*/ 	.word	0x00000071
        /*06e0*/ 	.word	0x000000c0
        /*06e4*/ 	.short	0x010a
        /*06e6*/ 	.byte	0xff
	.zero		1


	//   ....[94]....
        /*06e8*/ 	.word	0x00005970
        /*06ec*/ 	.word	0x00000002
        /*06f0*/ 	.word	0x00000050
        /*06f4*/ 	.short	0x010a
        /*06f6*/ 	.byte	0xff
	.zero		1


	//   ....[95]....
        /*06f8*/ 	.word	0x00005a90
        /*06fc*/ 	.word	0x00000000
        /*0700*/ 	.word	0x00000000
        /*0704*/ 	.short	0x0101
        /*0706*/ 	.byte	0xff
	.zero		1


	//   ....[96]....
        /*0708*/ 	.word	0x00005b10
        /*070c*/ 	.word	0x00000071
        /*0710*/ 	.word	0x000000c0
        /*0714*/ 	.short	0x010a
        /*0716*/ 	.byte	0xff
	.zero		1


	//   ....[97]....
        /*0718*/ 	.word	0x00006660
        /*071c*/ 	.word	0x00000000
        /*0720*/ 	.word	0x00000050
        /*0724*/ 	.short	0x010a
        /*0726*/ 	.byte	0xff
	.zero		1


	//   ....[98]....
        /*0728*/ 	.word	0x00006720
        /*072c*/ 	.word	0x00000000
        /*0730*/ 	.word	0x00000050
        /*0734*/ 	.short	0x010a
        /*0736*/ 	.byte	0xff
	.zero		1


	//   ....[99]....
        /*0738*/ 	.word	0x00006850
        /*073c*/ 	.word	0x00000000
        /*0740*/ 	.word	0x00000000
        /*0744*/ 	.short	0x0101
        /*0746*/ 	.byte	0xff
	.zero		1


	//   ....[100]....
        /*0748*/ 	.word	0x000073c0
        /*074c*/ 	.word	0x00000000
        /*0750*/ 	.word	0x00000050
        /*0754*/ 	.short	0x010a
        /*0756*/ 	.byte	0xff
	.zero		1


	//   ....[101]....
        /*0758*/ 	.word	0x00007480
        /*075c*/ 	.word	0x00000000
        /*0760*/ 	.word	0x00000050
        /*0764*/ 	.short	0x010a
        /*0766*/ 	.byte	0xff
	.zero		1


	//   ....[102]....
        /*0768*/ 	.word	0x000075b0
        /*076c*/ 	.word	0x00000000
        /*0770*/ 	.word	0x00000000
        /*0774*/ 	.short	0x0101
        /*0776*/ 	.byte	0xff
	.zero		1


	//   ....[103]....
        /*0778*/ 	.word	0x00008150
        /*077c*/ 	.word	0x00000000
        /*0780*/ 	.word	0x00000050
        /*0784*/ 	.short	0x010a
        /*0786*/ 	.byte	0xff
	.zero		1


	//   ....[104]....
        /*0788*/ 	.word	0x00008210
        /*078c*/ 	.word	0x00000000
        /*0790*/ 	.word	0x00000050
        /*0794*/ 	.short	0x010a
        /*0796*/ 	.byte	0xff
	.zero		1


	//   ....[105]....
        /*0798*/ 	.word	0x00008340
        /*079c*/ 	.word	0x00000000
        /*07a0*/ 	.word	0x00000000
        /*07a4*/ 	.short	0x0101
        /*07a6*/ 	.byte	0xff
	.zero		1


	//   ....[106]....
        /*07a8*/ 	.word	0x00008780
        /*07ac*/ 	.word	0x000000ff
        /*07b0*/ 	.word	0x00000000
        /*07b4*/ 	.short	0x0101
        /*07b6*/ 	.byte	0x05
	.zero		1


	//   ....[107]....
        /*07b8*/ 	.word	0x00008fc0
        /*07bc*/ 	.word	0x00000002
        /*07c0*/ 	.word	0x00000110
        /*07c4*/ 	.short	0x010a
        /*07c6*/ 	.byte	0xff
	.zero		1


	//   ....[108]....
        /*07c8*/ 	.word	0x00009020
        /*07cc*/ 	.word	0x00000002
        /*07d0*/ 	.word	0x00000028
        /*07d4*/ 	.short	0x010a
        /*07d6*/ 	.byte	0xff
	.zero		1


	//   ....[109]....
        /*07d8*/ 	.word	0x00009080
        /*07dc*/ 	.word	0x00000002
        /*07e0*/ 	.word	0x00000028
        /*07e4*/ 	.short	0x010a
        /*07e6*/ 	.byte	0xff
	.zero		1


	//   ....[110]....
        /*07e8*/ 	.word	0x000090d0
        /*07ec*/ 	.word	0x00000002
        /*07f0*/ 	.word	0x000000a0
        /*07f4*/ 	.short	0x010a
        /*07f6*/ 	.byte	0xff
	.zero		1


	//   ....[111]....
        /*07f8*/ 	.word	0x00009130
        /*07fc*/ 	.word	0x00000000
        /*0800*/ 	.word	0x00000000
        /*0804*/ 	.short	0x010a
        /*0806*/ 	.byte	0xff
	.zero		1


	//   ....[112]....
        /*0808*/ 	.word	0x00009190
        /*080c*/ 	.word	0x00000000
        /*0810*/ 	.word	0x00000000
        /*0814*/ 	.short	0x010a
        /*0816*/ 	.byte	0xff
	.zero		1


	//   ....[113]....
        /*0818*/ 	.word	0x000091f0
        /*081c*/ 	.word	0x00000000
        /*0820*/ 	.word	0x00000000
        /*0824*/ 	.short	0x010a
        /*0826*/ 	.byte	0xff
	.zero		1


	//   ....[114]....
        /*0828*/ 	.word	0x00009250
        /*082c*/ 	.word	0x00000000
        /*0830*/ 	.word	0x00000000
        /*0834*/ 	.short	0x010a
        /*0836*/ 	.byte	0xff
	.zero		1


	//   ....[115]....
        /*0838*/ 	.word	0x000092a0
        /*083c*/ 	.word	0x00000000
        /*0840*/ 	.word	0x00000100
        /*0844*/ 	.short	0x010a
        /*0846*/ 	.byte	0xff
	.zero		1


	//   ....[116]....
        /*0848*/ 	.word	0x00009300
        /*084c*/ 	.word	0x00000000
        /*0850*/ 	.word	0x000000b0
        /*0854*/ 	.short	0x010a
        /*0856*/ 	.byte	0xff
	.zero		1


	//   ....[117]....
        /*0858*/ 	.word	0x00009350
        /*085c*/ 	.word	0x00000000
        /*0860*/ 	.word	0x000000a0
        /*0864*/ 	.short	0x010a
        /*0866*/ 	.byte	0xff
	.zero		1


	//   ....[118]....
        /*0868*/ 	.word	0x000093b0
        /*086c*/ 	.word	0x00000000
        /*0870*/ 	.word	0x000000b0
        /*0874*/ 	.short	0x010a
        /*0876*/ 	.byte	0xff
	.zero		1


	//   ....[119]....
        /*0878*/ 	.word	0x00009400
        /*087c*/ 	.word	0x00000000
        /*0880*/ 	.word	0x000000a0
        /*0884*/ 	.short	0x010a
        /*0886*/ 	.byte	0xff
	.zero		1


	//   ....[120]....
        /*0888*/ 	.word	0x00009460
        /*088c*/ 	.word	0x00000002
        /*0890*/ 	.word	0x000000e0
        /*0894*/ 	.short	0x010a
        /*0896*/ 	.byte	0xff
	.zero		1


	//   ....[121]....
        /*0898*/ 	.word	0x000094c0
        /*089c*/ 	.word	0x00000000
        /*08a0*/ 	.word	0x00000000
        /*08a4*/ 	.short	0x010a
        /*08a6*/ 	.byte	0xff
	.zero		1


	//   ....[122]....
        /*08a8*/ 	.word	0x00009520
        /*08ac*/ 	.word	0x00000000
        /*08b0*/ 	.word	0x00000000
        /*08b4*/ 	.short	0x010a
        /*08b6*/ 	.byte	0xff
	.zero		1


	//   ....[123]....
        /*08b8*/ 	.word	0x00009580
        /*08bc*/ 	.word	0x00000000
        /*08c0*/ 	.word	0x00000000
        /*08c4*/ 	.short	0x010a
        /*08c6*/ 	.byte	0xff
	.zero		1


	//   ....[124]....
        /*08c8*/ 	.word	0x000095e0
        /*08cc*/ 	.word	0x00000000
        /*08d0*/ 	.word	0x00000000
        /*08d4*/ 	.short	0x010a
        /*08d6*/ 	.byte	0xff
	.zero		1


	//   ....[125]....
        /*08d8*/ 	.word	0x00009640
        /*08dc*/ 	.word	0x00000000
        /*08e0*/ 	.word	0x00000000
        /*08e4*/ 	.short	0x010a
        /*08e6*/ 	.byte	0xff
	.zero		1


	//   ....[126]....
        /*08e8*/ 	.word	0x00009690
        /*08ec*/ 	.word	0x00000000
        /*08f0*/ 	.word	0x000000a0
        /*08f4*/ 	.short	0x010a
        /*08f6*/ 	.byte	0xff
	.zero		1


	//   ....[127]....
        /*08f8*/ 	.word	0x000096f0
        /*08fc*/ 	.word	0x00000000
        /*0900*/ 	.word	0x00000098
        /*0904*/ 	.short	0x010a
        /*0906*/ 	.byte	0xff
	.zero		1


	//   ....[128]....
        /*0908*/ 	.word	0x00009750
        /*090c*/ 	.word	0x00000000
        /*0910*/ 	.word	0x00000070
        /*0914*/ 	.short	0x010a
        /*0916*/ 	.byte	0xff
	.zero		1


	//   ....[129]....
        /*0918*/ 	.word	0x000097b0
        /*091c*/ 	.word	0x00000000
        /*0920*/ 	.word	0x00000078
        /*0924*/ 	.short	0x010a
        /*0926*/ 	.byte	0xff
	.zero		1


	//   ....[130]....
        /*0928*/ 	.word	0x00009810
        /*092c*/ 	.word	0x00000000
        /*0930*/ 	.word	0x00000080
        /*0934*/ 	.short	0x010a
        /*0936*/ 	.byte	0xff
	.zero		1


	//   ....[131]....
        /*0938*/ 	.word	0x00009870
        /*093c*/ 	.word	0x00000000
        /*0940*/ 	.word	0x00000088
        /*0944*/ 	.short	0x010a
        /*0946*/ 	.byte	0xff
	.zero		1


	//   ....[132]....
        /*0948*/ 	.word	0x000098d0
        /*094c*/ 	.word	0x00000000
        /*0950*/ 	.word	0x00000070
        /*0954*/ 	.short	0x010a
        /*0956*/ 	.byte	0xff
	.zero		1


	//   ....[133]....
        /*0958*/ 	.word	0x00009930
        /*095c*/ 	.word	0x00000000
        /*0960*/ 	.word	0x00000078
        /*0964*/ 	.short	0x010a
        /*0966*/ 	.byte	0xff
	.zero		1


	//   ....[134]....
        /*0968*/ 	.word	0x00009990
        /*096c*/ 	.word	0x00000000
        /*0970*/ 	.word	0x00000080
        /*0974*/ 	.short	0x010a
        /*0976*/ 	.byte	0xff
	.zero		1


	//   ....[135]....
        /*0978*/ 	.word	0x000099e0
        /*097c*/ 	.word	0x00000000
        /*0980*/ 	.word	0x000000a0
        /*0984*/ 	.short	0x010a
        /*0986*/ 	.byte	0xff
	.zero		1


	//   ....[136]....
        /*0988*/ 	.word	0x00009a30
        /*098c*/ 	.word	0x00000002
        /*0990*/ 	.word	0x00000050
        /*0994*/ 	.short	0x010a
        /*0996*/ 	.byte	0xff
	.zero		1


	//   ....[137]....
        /*0998*/ 	.word	0x00009a80
        /*099c*/ 	.word	0x00000071
        /*09a0*/ 	.word	0x000000c0
        /*09a4*/ 	.short	0x010a
        /*09a6*/ 	.byte	0xff
	.zero		1


	//   ....[138]....
        /*09a8*/ 	.word	0x00009ad0
        /*09ac*/ 	.word	0x00000000
        /*09b0*/ 	.word	0x00000050
        /*09b4*/ 	.short	0x010a
        /*09b6*/ 	.byte	0xff
	.zero		1


	//   ....[139]....
        /*09b8*/ 	.word	0x00009b20
        /*09bc*/ 	.word	0x00000000
        /*09c0*/ 	.word	0x00000050
        /*09c4*/ 	.short	0x010a
        /*09c6*/ 	.byte	0xff
	.zero		1


	//   ....[140]....
        /*09c8*/ 	.word	0x00009b70
        /*09cc*/ 	.word	0x00000000
        /*09d0*/ 	.word	0x00000050
        /*09d4*/ 	.short	0x010a
        /*09d6*/ 	.byte	0xff
	.zero		1


	//----- nvinfo : EIATTR_NUM_MBARRIERS
	.align		4
.L_48:
        /*09d8*/ 	.byte	0x03, 0x38
        /*09da*/ 	.short	0x0024


	//----- nvinfo : EIATTR_EXIT_INSTR_OFFSETS
	.align		4
        /*09dc*/ 	.byte	0x04, 0x1c
        /*09de*/ 	.short	(.L_50 - .L_49)


	//   ....[0]....
.L_49:
        /*09e0*/ 	.word	0x000025b0


	//   ....[1]....
        /*09e4*/ 	.word	0x00002aa0


	//   ....[2]....
        /*09e8*/ 	.word	0x00002b00


	//   ....[3]....
        /*09ec*/ 	.word	0x00003980


	//   ....[4]....
        /*09f0*/ 	.word	0x000049b0


	//   ....[5]....
        /*09f4*/ 	.word	0x000049f0


	//   ....[6]....
        /*09f8*/ 	.word	0x00008fb0


	//----- nvinfo : EIATTR_MAX_THREADS
	.align		4
.L_50:
        /*09fc*/ 	.byte	0x04, 0x05
        /*09fe*/ 	.short	(.L_52 - .L_51)
.L_51:
        /*0a00*/ 	.word	0x00000100
        /*0a04*/ 	.word	0x00000001
        /*0a08*/ 	.word	0x00000001


	//----- nvinfo : EIATTR_CRS_STACK_SIZE
	.align		4
.L_52:
        /*0a0c*/ 	.byte	0x04, 0x1e
        /*0a0e*/ 	.short	(.L_54 - .L_53)
.L_53:
        /*0a10*/ 	.word	0x00000000


	//----- nvinfo : EIATTR_CBANK_PARAM_SIZE
	.align		4
.L_54:
        /*0a14*/ 	.byte	0x03, 0x19
        /*0a16*/ 	.short	0x0800


	//----- nvinfo : EIATTR_PARAM_CBANK
	.align		4
        /*0a18*/ 	.byte	0x04, 0x0a
        /*0a1a*/ 	.short	(.L_56 - .L_55)
	.align		4
.L_55:
        /*0a1c*/ 	.word	index@(.nv.constant0._ZN7cutlass13device_kernelINS_4gemm6kernel13GemmUniversalIN4cute5tupleIJiiiiEEENS1_10collective13CollectiveMmaINS1_35MainloopSm100TmaUmmaWarpSpecializedILi5ELi2ELi4ENS5_IJNS4_1CILi1EEESB_SB_EEEEENS5_IJNSA_ILi64EEENSA_ILi256EEESE_EEENS_12float_e5m2_tENS5_IJlSB_lEEESH_SI_NS4_8TiledMMAINS4_8MMA_AtomIJNS4_10MMA_TraitsINS4_19SM100_MMA_F8F6F4_SSEJSH_SH_fSE_SF_NS4_17integral_constantINS4_4UMMA5MajorELSP_0EEESQ_NSN_INSO_7ScaleInELSR_0EEESS_EEEEEENS4_6LayoutISC_NS5_IJNSA_ILi0EEESW_SW_EEEEENS5_IJNS4_10UnderscoreESZ_SZ_EEEEENS4_13SM90_TMA_LOADENS4_14ComposedLayoutINS4_7SwizzleILi2ELi4ELi3EEENS4_18smem_ptr_flag_bitsILi8EEENSV_INS5_IJNSA_ILi8EEESE_EEENS5_IJSE_SB_EEEEEEEvNS4_8identityES12_S1C_vS1D_EENS_8epilogue10collective18CollectiveEpilogueINS1F_23Sm100TmaWarpSpecializedILi4ELi2ELi32ELb0ELb0EEEJSG_NS5_IJNSV_ISE_SB_EES1K_EEESH_SI_SH_SI_NS1F_6fusion15FusionCallbacksIS1J_NS1M_17LinearCombinationISH_fSH_fLNS_15FloatRoundStyleE2EEESG_S1L_JEEENS4_5SM1004TMEM4LOAD26SM100_TMEM_LOAD_16dp32b32xES12_S1C_NS4_39AutoVectorizingCopyWithAssumedAlignmentILi128EEENS4_14SM90_TMA_STOREES1C_S1X_S1X_EEEvvEEEEvNT_6ParamsE)
        /*0a20*/ 	.short	0x0380
        /*0a22*/ 	.short	0x0800


	//----- nvinfo : EIATTR_SW_WAR
	.align		4
.L_56:
        /*0a24*/ 	.byte	0x04, 0x36
        /*0a26*/ 	.short	(.L_58 - .L_57)
.L_57:
        /*0a28*/ 	.word	0x00000008
.L_58:


//--------------------- .nv.callgraph             --------------------------
	.section	.nv.callgraph,"",@"SHT_CUDA_CALLGRAPH"
	.align	4
	.sectionentsize	8
	.align		4
        /*0000*/ 	.word	0x00000000
	.align		4
        /*0004*/ 	.word	0xffffffff
	.align		4
        /*0008*/ 	.word	index@(_ZN7cutlass13device_kernelINS_4gemm6kernel13GemmUniversalIN4cute5tupleIJiiiiEEENS1_10collective13CollectiveMmaINS1_35MainloopSm100TmaUmmaWarpSpecializedILi5ELi2ELi4ENS5_IJNS4_1CILi1EEESB_SB_EEEEENS5_IJNSA_ILi64EEENSA_ILi256EEESE_EEENS_12float_e5m2_tENS5_IJlSB_lEEESH_SI_NS4_8TiledMMAINS4_8MMA_AtomIJNS4_10MMA_TraitsINS4_19SM100_MMA_F8F6F4_SSEJSH_SH_fSE_SF_NS4_17integral_constantINS4_4UMMA5MajorELSP_0EEESQ_NSN_INSO_7ScaleInELSR_0EEESS_EEEEEENS4_6LayoutISC_NS5_IJNSA_ILi0EEESW_SW_EEEEENS5_IJNS4_10UnderscoreESZ_SZ_EEEEENS4_13SM90_TMA_LOADENS4_14ComposedLayoutINS4_7SwizzleILi2ELi4ELi3EEENS4_18smem_ptr_flag_bitsILi8EEENSV_INS5_IJNSA_ILi8EEESE_EEENS5_IJSE_SB_EEEEEEEvNS4_8identityES12_S1C_vS1D_EENS_8epilogue10collective18CollectiveEpilogueINS1F_23Sm100TmaWarpSpecializedILi4ELi2ELi32ELb0ELb0EEEJSG_NS5_IJNSV_ISE_SB_EES1K_EEESH_SI_SH_SI_NS1F_6fusion15FusionCallbacksIS1J_NS1M_17LinearCombinationISH_fSH_fLNS_15FloatRoundStyleE2EEESG_S1L_JEEENS4_5SM1004TMEM4LOAD26SM100_TMEM_LOAD_16dp32b32xES12_S1C_NS4_39AutoVectorizingCopyWithAssumedAlignmentILi128EEENS4_14SM90_TMA_STOREES1C_S1X_S1X_EEEvvEEEEvNT_6ParamsE)
	.align		4
        /*000c*/ 	.word	index@(__assertfail)
	.align		4
        /*0010*/ 	.word	0x00000000
	.align		4
        /*0014*/ 	.word	0xfffffffe
	.align		4
        /*0018*/ 	.word	0x00000000
	.align		4
        /*001c*/ 	.word	0xfffffffd
	.align		4
        /*0020*/ 	.word	0x00000000
	.align		4
        /*0024*/ 	.word	0xfffffffc


//--------------------- .nv.constant4             --------------------------
	.section	.nv.constant4,"a",@progbits
	.align	8
	.align		8
.nv.constant4:
        /*0000*/ 	.dword	__assertfail
	.align		8
        /*0008*/ 	.dword	__unnamed_1
	.align		8
        /*0010*/ 	.dword	__unnamed_2
	.align		8
        /*0018*/ 	.dword	__unnamed_3
	.align		8
        /*0020*/ 	.dword	_ZN39_INTERNAL_d78ac3cc_4_k_cu_6c473857_84724cuda3std3__45__cpo5beginE
	.align		8
        /*0028*/ 	.dword	_ZN39_INTERNAL_d78ac3cc_4_k_cu_6c473857_84724cuda3std3__45__cpo3endE
	.align		8
        /*0030*/ 	.dword	_ZN39_INTERNAL_d78ac3cc_4_k_cu_6c473857_84724cuda3std3__45__cpo6cbeginE
	.align		8
        /*0038*/ 	.dword	_ZN39_INTERNAL_d78ac3cc_4_k_cu_6c473857_84724cuda3std3__45__cpo4cendE
	.align		8
        /*0040*/ 	.dword	_ZN39_INTERNAL_d78ac3cc_4_k_cu_6c473857_84724cuda3std3__441_GLOBAL__N__d78ac3cc_4_k_cu_6c473857_84726ignoreE
	.align		8
        /*0048*/ 	.dword	_ZN39_INTERNAL_d78ac3cc_4_k_cu_6c473857_84724cuda3std3__419piecewise_constructE
	.align		8
        /*0050*/ 	.dword	_ZN39_INTERNAL_d78ac3cc_4_k_cu_6c473857_84724cuda3std3__48in_placeE
	.align		8
        /*0058*/ 	.dword	_ZN39_INTERNAL_d78ac3cc_4_k_cu_6c473857_84724cuda3std6ranges3__45__cpo4swapE
	.align		8
        /*0060*/ 	.dword	_ZN39_INTERNAL_d78ac3cc_4_k_cu_6c473857_84724cuda3std6ranges3__45__cpo9iter_moveE
	.align		8
        /*0068*/ 	.dword	_ZN39_INTERNAL_d78ac3cc_4_k_cu_6c473857_84724cute7productE
	.align		8
        /*0070*/ 	.dword	_ZN39_INTERNAL_d78ac3cc_4_k_cu_6c473857_84724cute1_E
	.align		8
        /*0078*/ 	.dword	$str$25
	.align		8
        /*0080*/ 	.dword	$str$26
	.align		8
        /*0088*/ 	.dword	$str$27
	.align		8
        /*0090*/ 	.dword	$str$28


//--------------------- .text._ZN7cutlass13device_kernelINS_4gemm6kernel13GemmUniversalIN4cute5tupleIJiiiiEEENS1_10collective13CollectiveMmaINS1_35MainloopSm100TmaUmmaWarpSpecializedILi5ELi2ELi4ENS5_IJNS4_1CILi1EEESB_SB_EEEEENS5_IJNSA_ILi64EEENSA_ILi256EEESE_EEENS_12float_e5m2_tENS5_IJlSB_lEEESH_SI_NS4_8TiledMMAINS4_8MMA_AtomIJNS4_10MMA_TraitsINS4_19SM100_MMA_F8F6F4_SSEJSH_SH_fSE_SF_NS4_17integral_constantINS4_4UMMA5MajorELSP_0EEESQ_NSN_INSO_7ScaleInELSR_0EEESS_EEEEEENS4_6LayoutISC_NS5_IJNSA_ILi0EEESW_SW_EEEEENS5_IJNS4_10UnderscoreESZ_SZ_EEEEENS4_13SM90_TMA_LOADENS4_14ComposedLayoutINS4_7SwizzleILi2ELi4ELi3EEENS4_18smem_ptr_flag_bitsILi8EEENSV_INS5_IJNSA_ILi8EEESE_EEENS5_IJSE_SB_EEEEEEEvNS4_8identityES12_S1C_vS1D_EENS_8epilogue10collective18CollectiveEpilogueINS1F_23Sm100TmaWarpSpecializedILi4ELi2ELi32ELb0ELb0EEEJSG_NS5_IJNSV_ISE_SB_EES1K_EEESH_SI_SH_SI_NS1F_6fusion15FusionCallbacksIS1J_NS1M_17LinearCombinationISH_fSH_fLNS_15FloatRoundStyleE2EEESG_S1L_JEEENS4_5SM1004TMEM4LOAD26SM100_TMEM_LOAD_16dp32b32xES12_S1C_NS4_39AutoVectorizingCopyWithAssumedAlignmentILi128EEENS4_14SM90_TMA_STOREES1C_S1X_S1X_EEEvvEEEEvNT_6ParamsE --------------------------
	.section	.text._ZN7cutlass13device_kernelINS_4gemm6kernel13GemmUniversalIN4cute5tupleIJiiiiEEENS1_10collective13CollectiveMmaINS1_35MainloopSm100TmaUmmaWarpSpecializedILi5ELi2ELi4ENS5_IJNS4_1CILi1EEESB_SB_EEEEENS5_IJNSA_ILi64EEENSA_ILi256EEESE_EEENS_12float_e5m2_tENS5_IJlSB_lEEESH_SI_NS4_8TiledMMAINS4_8MMA_AtomIJNS4_10MMA_TraitsINS4_19SM100_MMA_F8F6F4_SSEJSH_SH_fSE_SF_NS4_17integral_constantINS4_4UMMA5MajorELSP_0EEESQ_NSN_INSO_7ScaleInELSR_0EEESS_EEEEEENS4_6LayoutISC_NS5_IJNSA_ILi0EEESW_SW_EEEEENS5_IJNS4_10UnderscoreESZ_SZ_EEEEENS4_13SM90_TMA_LOADENS4_14ComposedLayoutINS4_7SwizzleILi2ELi4ELi3EEENS4_18smem_ptr_flag_bitsILi8EEENSV_INS5_IJNSA_ILi8EEESE_EEENS5_IJSE_SB_EEEEEEEvNS4_8identityES12_S1C_vS1D_EENS_8epilogue10collective18CollectiveEpilogueINS1F_23Sm100TmaWarpSpecializedILi4ELi2ELi32ELb0ELb0EEEJSG_NS5_IJNSV_ISE_SB_EES1K_EEESH_SI_SH_SI_NS1F_6fusion15FusionCallbacksIS1J_NS1M_17LinearCombinationISH_fSH_fLNS_15FloatRoundStyleE2EEESG_S1L_JEEENS4_5SM1004TMEM4LOAD26SM100_TMEM_LOAD_16dp32b32xES12_S1C_NS4_39AutoVectorizingCopyWithAssumedAlignmentILi128EEENS4_14SM90_TMA_STOREES1C_S1X_S1X_EEEvvEEEEvNT_6ParamsE,"ax",@progbits
	.align	128
.text._ZN7cutlass13device_kernelINS_4gemm6kernel13GemmUniversalIN4cute5tupleIJiiiiEEENS1_10collective13CollectiveMmaINS1_35MainloopSm100TmaUmmaWarpSpecializedILi5ELi2ELi4ENS5_IJNS4_1CILi1EEESB_SB_EEEEENS5_IJNSA_ILi64EEENSA_ILi256EEESE_EEENS_12float_e5m2_tENS5_IJlSB_lEEESH_SI_NS4_8TiledMMAINS4_8MMA_AtomIJNS4_10MMA_TraitsINS4_19SM100_MMA_F8F6F4_SSEJSH_SH_fSE_SF_NS4_17integral_constantINS4_4UMMA5MajorELSP_0EEESQ_NSN_INSO_7ScaleInELSR_0EEESS_EEEEEENS4_6LayoutISC_NS5_IJNSA_ILi0EEESW_SW_EEEEENS5_IJNS4_10UnderscoreESZ_SZ_EEEEENS4_13SM90_TMA_LOADENS4_14ComposedLayoutINS4_7SwizzleILi2ELi4ELi3EEENS4_18smem_ptr_flag_bitsILi8EEENSV_INS5_IJNSA_ILi8EEESE_EEENS5_IJSE_SB_EEEEEEEvNS4_8identityES12_S1C_vS1D_EENS_8epilogue10collective18CollectiveEpilogueINS1F_23Sm100TmaWarpSpecializedILi4ELi2ELi32ELb0ELb0EEEJSG_NS5_IJNSV_ISE_SB_EES1K_EEESH_SI_SH_SI_NS1F_6fusion15FusionCallbacksIS1J_NS1M_17LinearCombinationISH_fSH_fLNS_15FloatRoundStyleE2EEESG_S1L_JEEENS4_5SM1004TMEM4LOAD26SM100_TMEM_LOAD_16dp32b32xES12_S1C_NS4_39AutoVectorizingCopyWithAssumedAlignmentILi128EEENS4_14SM90_TMA_STOREES1C_S1X_S1X_EEEvvEEEEvNT_6ParamsE:
        .type           _ZN7cutlass13device_kernelINS_4gemm6kernel13GemmUniversalIN4cute5tupleIJiiiiEEENS1_10collective13CollectiveMmaINS1_35MainloopSm100TmaUmmaWarpSpecializedILi5ELi2ELi4ENS5_IJNS4_1CILi1EEESB_SB_EEEEENS5_IJNSA_ILi64EEENSA_ILi256EEESE_EEENS_12float_e5m2_tENS5_IJlSB_lEEESH_SI_NS4_8TiledMMAINS4_8MMA_AtomIJNS4_10MMA_TraitsINS4_19SM100_MMA_F8F6F4_SSEJSH_SH_fSE_SF_NS4_17integral_constantINS4_4UMMA5MajorELSP_0EEESQ_NSN_INSO_7ScaleInELSR_0EEESS_EEEEEENS4_6LayoutISC_NS5_IJNSA_ILi0EEESW_SW_EEEEENS5_IJNS4_10UnderscoreESZ_SZ_EEEEENS4_13SM90_TMA_LOADENS4_14ComposedLayoutINS4_7SwizzleILi2ELi4ELi3EEENS4_18smem_ptr_flag_bitsILi8EEENSV_INS5_IJNSA_ILi8EEESE_EEENS5_IJSE_SB_EEEEEEEvNS4_8identityES12_S1C_vS1D_EENS_8epilogue10collective18CollectiveEpilogueINS1F_23Sm100TmaWarpSpecializedILi4ELi2ELi32ELb0ELb0EEEJSG_NS5_IJNSV_ISE_SB_EES1K_EEESH_SI_SH_SI_NS1F_6fusion15FusionCallbacksIS1J_NS1M_17LinearCombinationISH_fSH_fLNS_15FloatRoundStyleE2EEESG_S1L_JEEENS4_5SM1004TMEM4LOAD26SM100_TMEM_LOAD_16dp32b32xES12_S1C_NS4_39AutoVectorizingCopyWithAssumedAlignmentILi128EEENS4_14SM90_TMA_STOREES1C_S1X_S1X_EEEvvEEEEvNT_6ParamsE,@function
        .size           _ZN7cutlass13device_kernelINS_4gemm6kernel13GemmUniversalIN4cute5tupleIJiiiiEEENS1_10collective13CollectiveMmaINS1_35MainloopSm100TmaUmmaWarpSpecializedILi5ELi2ELi4ENS5_IJNS4_1CILi1EEESB_SB_EEEEENS5_IJNSA_ILi64EEENSA_ILi256EEESE_EEENS_12float_e5m2_tENS5_IJlSB_lEEESH_SI_NS4_8TiledMMAINS4_8MMA_AtomIJNS4_10MMA_TraitsINS4_19SM100_MMA_F8F6F4_SSEJSH_SH_fSE_SF_NS4_17integral_constantINS4_4UMMA5MajorELSP_0EEESQ_NSN_INSO_7ScaleInELSR_0EEESS_EEEEEENS4_6LayoutISC_NS5_IJNSA_ILi0EEESW_SW_EEEEENS5_IJNS4_10UnderscoreESZ_SZ_EEEEENS4_13SM90_TMA_LOADENS4_14ComposedLayoutINS4_7SwizzleILi2ELi4ELi3EEENS4_18smem_ptr_flag_bitsILi8EEENSV_INS5_IJNSA_ILi8EEESE_EEENS5_IJSE_SB_EEEEEEEvNS4_8identityES12_S1C_vS1D_EENS_8epilogue10collective18CollectiveEpilogueINS1F_23Sm100TmaWarpSpecializedILi4ELi2ELi32ELb0ELb0EEEJSG_NS5_IJNSV_ISE_SB_EES1K_EEESH_SI_SH_SI_NS1F_6fusion15FusionCallbacksIS1J_NS1M_17LinearCombinationISH_fSH_fLNS_15FloatRoundStyleE2EEESG_S1L_JEEENS4_5SM1004TMEM4LOAD26SM100_TMEM_LOAD_16dp32b32xES12_S1C_NS4_39AutoVectorizingCopyWithAssumedAlignmentILi128EEENS4_14SM90_TMA_STOREES1C_S1X_S1X_EEEvvEEEEvNT_6ParamsE,(.L_x_173 - _ZN7cutlass13device_kernelINS_4gemm6kernel13GemmUniversalIN4cute5tupleIJiiiiEEENS1_10collective13CollectiveMmaINS1_35MainloopSm100TmaUmmaWarpSpecializedILi5ELi2ELi4ENS5_IJNS4_1CILi1EEESB_SB_EEEEENS5_IJNSA_ILi64EEENSA_ILi256EEESE_EEENS_12float_e5m2_tENS5_IJlSB_lEEESH_SI_NS4_8TiledMMAINS4_8MMA_AtomIJNS4_10MMA_TraitsINS4_19SM100_MMA_F8F6F4_SSEJSH_SH_fSE_SF_NS4_17integral_constantINS4_4UMMA5MajorELSP_0EEESQ_NSN_INSO_7ScaleInELSR_0EEESS_EEEEEENS4_6LayoutISC_NS5_IJNSA_ILi0EEESW_SW_EEEEENS5_IJNS4_10UnderscoreESZ_SZ_EEEEENS4_13SM90_TMA_LOADENS4_14ComposedLayoutINS4_7SwizzleILi2ELi4ELi3EEENS4_18smem_ptr_flag_bitsILi8EEENSV_INS5_IJNSA_ILi8EEESE_EEENS5_IJSE_SB_EEEEEEEvNS4_8identityES12_S1C_vS1D_EENS_8epilogue10collective18CollectiveEpilogueINS1F_23Sm100TmaWarpSpecializedILi4ELi2ELi32ELb0ELb0EEEJSG_NS5_IJNSV_ISE_SB_EES1K_EEESH_SI_SH_SI_NS1F_6fusion15FusionCallbacksIS1J_NS1M_17LinearCombinationISH_fSH_fLNS_15FloatRoundStyleE2EEESG_S1L_JEEENS4_5SM1004TMEM4LOAD26SM100_TMEM_LOAD_16dp32b32xES12_S1C_NS4_39AutoVectorizingCopyWithAssumedAlignmentILi128EEENS4_14SM90_TMA_STOREES1C_S1X_S1X_EEEvvEEEEvNT_6ParamsE)
        .other          _ZN7cutlass13device_kernelINS_4gemm6kernel13GemmUniversalIN4cute5tupleIJiiiiEEENS1_10collective13CollectiveMmaINS1_35MainloopSm100TmaUmmaWarpSpecializedILi5ELi2ELi4ENS5_IJNS4_1CILi1EEESB_SB_EEEEENS5_IJNSA_ILi64EEENSA_ILi256EEESE_EEENS_12float_e5m2_tENS5_IJlSB_lEEESH_SI_NS4_8TiledMMAINS4_8MMA_AtomIJNS4_10MMA_TraitsINS4_19SM100_MMA_F8F6F4_SSEJSH_SH_fSE_SF_NS4_17integral_constantINS4_4UMMA5MajorELSP_0EEESQ_NSN_INSO_7ScaleInELSR_0EEESS_EEEEEENS4_6LayoutISC_NS5_IJNSA_ILi0EEESW_SW_EEEEENS5_IJNS4_10UnderscoreESZ_SZ_EEEEENS4_13SM90_TMA_LOADENS4_14ComposedLayoutINS4_7SwizzleILi2ELi4ELi3EEENS4_18smem_ptr_flag_bitsILi8EEENSV_INS5_IJNSA_ILi8EEESE_EEENS5_IJSE_SB_EEEEEEEvNS4_8identityES12_S1C_vS1D_EENS_8epilogue10collective18CollectiveEpilogueINS1F_23Sm100TmaWarpSpecializedILi4ELi2ELi32ELb0ELb0EEEJSG_NS5_IJNSV_ISE_SB_EES1K_EEESH_SI_SH_SI_NS1F_6fusion15FusionCallbacksIS1J_NS1M_17LinearCombinationISH_fSH_fLNS_15FloatRoundStyleE2EEESG_S1L_JEEENS4_5SM1004TMEM4LOAD26SM100_TMEM_LOAD_16dp32b32xES12_S1C_NS4_39AutoVectorizingCopyWithAssumedAlignmentILi128EEENS4_14SM90_TMA_STOREES1C_S1X_S1X_EEEvvEEEEvNT_6ParamsE,@"STO_CUDA_ENTRY STV_DEFAULT"
_ZN7cutlass13device_kernelINS_4gemm6kernel13GemmUniversalIN4cute5tupleIJiiiiEEENS1_10collective13CollectiveMmaINS1_35MainloopSm100TmaUmmaWarpSpecializedILi5ELi2ELi4ENS5_IJNS4_1CILi1EEESB_SB_EEEEENS5_IJNSA_ILi64EEENSA_ILi256EEESE_EEENS_12float_e5m2_tENS5_IJlSB_lEEESH_SI_NS4_8TiledMMAINS4_8MMA_AtomIJNS4_10MMA_TraitsINS4_19SM100_MMA_F8F6F4_SSEJSH_SH_fSE_SF_NS4_17integral_constantINS4_4UMMA5MajorELSP_0EEESQ_NSN_INSO_7ScaleInELSR_0EEESS_EEEEEENS4_6LayoutISC_NS5_IJNSA_ILi0EEESW_SW_EEEEENS5_IJNS4_10UnderscoreESZ_SZ_EEEEENS4_13SM90_TMA_LOADENS4_14ComposedLayoutINS4_7SwizzleILi2ELi4ELi3EEENS4_18smem_ptr_flag_bitsILi8EEENSV_INS5_IJNSA_ILi8EEESE_EEENS5_IJSE_SB_EEEEEEEvNS4_8identityES12_S1C_vS1D_EENS_8epilogue10collective18CollectiveEpilogueINS1F_23Sm100TmaWarpSpecializedILi4ELi2ELi32ELb0ELb0EEEJSG_NS5_IJNSV_ISE_SB_EES1K_EEESH_SI_SH_SI_NS1F_6fusion15FusionCallbacksIS1J_NS1M_17LinearCombinationISH_fSH_fLNS_15FloatRoundStyleE2EEESG_S1L_JEEENS4_5SM1004TMEM4LOAD26SM100_TMEM_LOAD_16dp32b32xES12_S1C_NS4_39AutoVectorizingCopyWithAssumedAlignmentILi128EEENS4_14SM90_TMA_STOREES1C_S1X_S1X_EEEvvEEEEvNT_6ParamsE:
[----:B------:R-:W1:Y:S01]  /*0000*/  LDC R1, c[0x0][0x37c] ;  /* 0x0000df00ff017b82 */ /* 0x000e620000000800 */
[----:B------:R-:W2:Y:S01]  /*0010*/  S2R R108, SR_TID.X ;  /* 0x00000000006c7919 */ /* 0x000ea20000002100 */
[----:B------:R-:W3:Y:S01]  /*0020*/  LDCU.64 UR4, c[0x0][0x890] ;  /* 0x00011200ff0477ac */ /* 0x000ee20008000a00 */
[----:B------:R-:W-:Y:S02]  /*0030*/  PRMT R96, RZ, 0x7610, R96 ;  /* 0x00007610ff607816 */ /* 0x000fe40000000060 */
[----:B------:R-:W-:Y:S01]  /*0040*/  ELECT P5, URZ, PT ;  /* 0x0000000000ff782f */ /* 0x000fe200038a0000 */
[----:B------:R-:W4:Y:S01]  /*0050*/  LDCU.64 UR46, c[0x0][0x358] ;  /* 0x00006b00ff2e77ac */ /* 0x000f220008000a00 */
[----:B---3--:R-:W-:-:S04]  /*0060*/  UISETP.NE.U32.AND UP0, UPT, UR4, URZ, UPT ;  /* 0x000000ff0400728c */ /* 0x008fc8000bf05070 */
[----:B------:R-:W-:Y:S01]  /*0070*/  UISETP.NE.AND.EX UP0, UPT, UR5, URZ, UPT, UP0 ;  /* 0x000000ff0500728c */ /* 0x000fe2000bf05300 */
[----:B--2---:R-:W-:-:S05]  /*0080*/  SHF.R.U32.HI R101, RZ, 0x5, R108 ;  /* 0x00000005ff657819 */ /* 0x004fca000001166c */
[----:B------:R-:W2:Y:S02]  /*0090*/  SHFL.IDX PT, R0, R101, RZ, 0x1f ;  /* 0x00001fff65007589 */ /* 0x000ea400000e0000 */
[----:B--2---:R-:W-:Y:S01]  /*00a0*/  R2UR UR8, R0 ;  /* 0x00000000000872ca */ /* 0x004fe200000e0000 */
[----:B-1--4-:R-:W-:-:S14]  /*00b0*/  BRA.U UP0, `(.L_x_0) ;  /* 0x00000001002c7547 */ /* 0x012fdc000b800000 */
[----:B------:R-:W1:Y:S02]  /*00c0*/  LDCU.64 UR6, c[0x0][0x888] ;  /* 0x00011100ff0677ac */ /* 0x000e640008000a00 */
[----:B-1----:R-:W-:-:S04]  /*00d0*/  UISETP.NE.U32.AND UP0, UPT, UR6, URZ, UPT ;  /* 0x000000ff0600728c */ /* 0x002fc8000bf05070 */
[----:B------:R-:W-:-:S09]  /*00e0*/  UISETP.NE.AND.EX UP0, UPT, UR7, URZ, UPT, UP0 ;  /* 0x000000ff0700728c */ /* 0x000fd2000bf05300 */
[----:B------:R-:W-:Y:S05]  /*00f0*/  BRA.U !UP0, `(.L_x_1) ;  /* 0x0000000108107547 */ /* 0x000fea000b800000 */
[----:B------:R-:W1:Y:S02]  /*0100*/  LDC.64 R2, c[0x0][0x888] ;  /* 0x00022200ff027b82 */ /* 0x000e640000000a00 */
[----:B-1----:R1:W5:Y:S01]  /*0110*/  LDG.E R49, desc[UR46][R2.64] ;  /* 0x0000002e02317981 */ /* 0x002362000c1e1900 */
[----:B------:R-:W-:Y:S01]  /*0120*/  HFMA2 R96, -RZ, RZ, 0, 5.9604644775390625e-08 ;  /* 0x00000001ff607431 */ /* 0x000fe200000001ff */
[----:B------:R-:W-:Y:S05]  /*0130*/  BRA `(.L_x_0) ;  /* 0x00000000000c7947 */ /* 0x000fea0003800000 */
.L_x_1:
[----:B------:R-:W1:Y:S01]  /*0140*/  LDCU UR6, c[0x0][0x880] ;  /* 0x00011000ff0677ac */ /* 0x000e620008000800 */
[----:B------:R-:W-:Y:S01]  /*0150*/  HFMA2 R96, -RZ, RZ, 0, 5.9604644775390625e-08 ;  /* 0x00000001ff607431 */ /* 0x000fe200000001ff */
[----:B-1----:R-:W-:-:S07]  /*0160*/  MOV R49, UR6 ;  /* 0x0000000600317c02 */ /* 0x002fce0008000f00 */
.L_x_0:
[----:B------:R-:W2:Y:S02]  /*0170*/  LDCU.64 UR6, c[0x0][0x8b0] ;  /* 0x00011600ff0677ac */ /* 0x000ea40008000a00 */
[----:B--2---:R-:W-:-:S04]  /*0180*/  UISETP.NE.U32.AND UP0, UPT, UR6, URZ, UPT ;  /* 0x000000ff0600728c */ /* 0x004fc8000bf05070 */
[----:B------:R-:W-:-:S09]  /*0190*/  UISETP.NE.AND.EX UP0, UPT, UR7, URZ, UPT, UP0 ;  /* 0x000000ff0700728c */ /* 0x000fd2000bf05300 */
[----:B------:R-:W-:Y:S05]  /*01a0*/  BRA.U UP0, `(.L_x_2) ;  /* 0x0000000100247547 */ /* 0x000fea000b800000 */
[----:B------:R-:W2:Y:S02]  /*01b0*/  LDCU.64 UR6, c[0x0][0x8a8] ;  /* 0x00011500ff0677ac */ /* 0x000ea40008000a00 */
[----:B--2---:R-:W-:-:S04]  /*01c0*/  UISETP.NE.U32.AND UP0, UPT, UR6, URZ, UPT ;  /* 0x000000ff0600728c */ /* 0x004fc8000bf05070 */
[----:B------:R-:W-:-:S09]  /*01d0*/  UISETP.NE.AND.EX UP0, UPT, UR7, URZ, UPT, UP0 ;  /* 0x000000ff0700728c */ /* 0x000fd2000bf05300 */
[----:B------:R-:W-:Y:S05]  /*01e0*/  BRA.U !UP0, `(.L_x_3) ;  /* 0x00000001080c7547 */ /* 0x000fea000b800000 */
[----:B-1----:R-:W1:Y:S02]  /*01f0*/  LDC.64 R2, c[0x0][0x8a8] ;  /* 0x00022a00ff027b82 */ /* 0x002e640000000a00 */
[----:B-1----:R2:W5:Y:S01]  /*0200*/  LDG.E R47, desc[UR46][R2.64] ;  /* 0x0000002e022f7981 */ /* 0x002562000c1e1900 */
[----:B------:R-:W-:Y:S05]  /*0210*/  BRA `(.L_x_2) ;  /* 0x0000000000087947 */ /* 0x000fea0003800000 */
.L_x_3:
[----:B------:R-:W2:Y:S02]  /*0220*/  LDCU UR6, c[0x0][0x8a0] ;  /* 0x00011400ff0677ac */ /* 0x000ea40008000800 */
[----:B--2---:R-:W-:Y:S02]  /*0230*/  MOV R47, UR6 ;  /* 0x00000006002f7c02 */ /* 0x004fe40008000f00 */
.L_x_2:
[----:B------:R-:W-:Y:S01]  /*0240*/  IMAD.U32 R0, RZ, RZ, UR8 ;  /* 0x00000008ff007e24 */ /* 0x000fe2000f8e00ff */
[----:B------:R-:W-:Y:S04]  /*0250*/  BSSY.RECONVERGENT B0, `(.L_x_4) ;  /* 0x000000c000007945 */ /* 0x000fe80003800200 */
[C---:B------:R-:W-:Y:S02]  /*0260*/  ISETP.NE.OR P1, PT, R0.reuse, 0x1, !P5 ;  /* 0x000000010000780c */ /* 0x040fe40006f25670 */
[----:B------:R-:W-:-:S11]  /*0270*/  ISETP.NE.OR P0, PT, R0, 0x3, !P5 ;  /* 0x000000030000780c */ /* 0x000fd60006f05670 */
[----:B------:R-:W-:Y:S05]  /*0280*/  @P1 BRA `(.L_x_5) ;  /* 0x0000000000201947 */ /* 0x000fea0003800000 */
[----:B------:R-:W3:Y:S02]  /*0290*/  LDCU.64 UR6, c[0x0][0x348] ;  /* 0x00006900ff0677ac */ /* 0x000ee40008000a00 */
[----:B---3--:R-:W-:Y:S02]  /*02a0*/  UIADD3 UR10, UP1, UPT, UR6, 0x80, URZ ;  /* 0x00000080060a7890 */ /* 0x008fe4000ff3e0ff */
[----:B------:R-:W-:Y:S02]  /*02b0*/  UIADD3 UR6, UP0, UPT, UR6, 0x180, URZ ;  /* 0x0000018006067890 */ /* 0x000fe4000ff1e0ff */
[----:B------:R-:W-:Y:S02]  /*02c0*/  UIADD3.X UR11, UPT, UPT, URZ, UR7, URZ, UP1, !UPT ;  /* 0x00000007ff0b7290 */ /* 0x000fe40008ffe4ff */
[----:B------:R-:W-:-:S07]  /*02d0*/  UIADD3.X UR7, UPT, UPT, URZ, UR7, URZ, UP0, !UPT ;  /* 0x00000007ff077290 */ /* 0x000fce00087fe4ff */
[----:B------:R3:W-:Y:S02]  /*02e0*/  UTMACCTL.PF [UR10] ;  /* 0x000000000a0079b9 */ /* 0x0007e40008040000 */
[----:B------:R3:W-:Y:S02]  /*02f0*/  UTMACCTL.PF [UR6] ;  /* 0x00000000060079b9 */ /* 0x0007e40008040000 */
[----:B---3--:R-:W-:Y:S01]  /*0300*/  NOP ;  /* 0x0000000000007918 */ /* 0x008fe20000000000 */
.L_x_5:
[----:B------:R-:W-:Y:S05]  /*0310*/  BSYNC.RECONVERGENT B0 ;  /* 0x0000000000007941 */ /* 0x000fea0003800200 */
.L_x_4:
[----:B------:R-:W-:Y:S04]  /*0320*/  BSSY.RECONVERGENT B0, `(.L_x_6) ;  /* 0x000000a000007945 */ /* 0x000fe80003800200 */
        /* <DEDUP_REMOVED lines=9> */
.L_x_7:
[----:B------:R-:W-:Y:S05]  /*03c0*/  BSYNC.RECONVERGENT B0 ;  /* 0x0000000000007941 */ /* 0x000fea0003800200 */
.L_x_6:
[----:B------:R-:W3:Y:S01]  /*03d0*/  LDCU.64 UR6, c[0x0][0x888] ;  /* 0x00011100ff0677ac */ /* 0x000ee20008000a00 */
[----:B------:R-:W-:Y:S02]  /*03e0*/  UISETP.EQ.U32.AND UP1, UPT, UR4, URZ, UPT ;  /* 0x000000ff0400728c */ /* 0x000fe4000bf22070 */
[----:B------:R-:W-:Y:S02]  /*03f0*/  UPLOP3.LUT UP2, UPT, UPT, UPT, UPT, 0x80, 0x8 ;  /* 0x000000000008789c */ /* 0x000fe40003f4f070 */
[----:B---3--:R-:W-:-:S04]  /*0400*/  UISETP.NE.U32.AND UP0, UPT, UR6, URZ, UPT ;  /* 0x000000ff0600728c */ /* 0x008fc8000bf05070 */
[----:B------:R-:W-:-:S04]  /*0410*/  UISETP.NE.AND.EX UP0, UPT, UR7, URZ, UPT, UP0 ;  /* 0x000000ff0700728c */ /* 0x000fc8000bf05300 */
[----:B------:R-:W-:-:S04]  /*0420*/  UISETP.EQ.OR.EX UP3, UPT, UR5, URZ, !UP0, UP1 ;  /* 0x000000ff0500728c */ /* 0x000fc8000c762710 */
[----:B------:R-:W-:-:S05]  /*0430*/  UP2UR UR50, UPR, URZ, 0x8 ;  /* 0x00000008ff327883 */ /* 0x000fca0008000000 */
[----:B------:R-:W-:Y:S07]  /*0440*/  BRA.U !UP3, `(.L_x_8) ;  /* 0x000000010b207547 */ /* 0x000fee000b800000 */
[----:B------:R-:W-:Y:S01]  /*0450*/  UISETP.NE.U32.AND UP2, UPT, UR4, URZ, UPT ;  /* 0x000000ff0400728c */ /* 0x000fe2000bf45070 */
[----:B-----5:R-:W-:Y:S01]  /*0460*/  FSETP.NEU.AND P0, PT, R49, RZ, PT ;  /* 0x000000ff3100720b */ /* 0x020fe20003f0d000 */
[----:B------:R-:W-:Y:S02]  /*0470*/  USEL UR4, URZ, 0xffffffff, UP0 ;  /* 0xffffffffff047887 */ /* 0x000fe40008000000 */
[----:B------:R-:W-:-:S10]  /*0480*/  UISETP.NE.AND.EX UP2, UPT, UR5, URZ, UPT, UP2 ;  /* 0x000000ff0500728c */ /* 0x000fd4000bf45320 */
[----:B------:R-:W-:Y:S01]  /*0490*/  VOTEU.ANY UP1, P0 ;  /* 0x0000000000ff7886 */ /* 0x000fe20000020100 */
[----:B------:R-:W-:-:S04]  /*04a0*/  @!UP2 USEL UR4, URZ, 0xffffffff, UP1 ;  /* 0xffffffffff04a887 */ /* 0x000fc80008800000 */
[----:B------:R-:W-:-:S04]  /*04b0*/  ULOP3.LUT UR4, UR4, 0x1, URZ, 0xc0, !UPT ;  /* 0x0000000104047892 */ /* 0x000fc8000f8ec0ff */
[----:B------:R-:W-:-:S11]  /*04c0*/  UISETP.NE.U32.AND UP2, UPT, UR4, 0x1, UPT ;  /* 0x000000010400788c */ /* 0x000fd6000bf45070 */
.L_x_8:
[----:B-12---:R-:W1:Y:S01]  /*04d0*/  SHFL.IDX PT, R2, R101, RZ, 0x1f ;  /* 0x00001fff65027589 */ /* 0x006e6200000e0000 */
[----:B------:R-:W-:-:S04]  /*04e0*/  UISETP.NE.AND UP1, UPT, UR8, 0x2, UPT ;  /* 0x000000020800788c */ /* 0x000fc8000bf25270 */
[----:B------:R-:W-:Y:S01]  /*04f0*/  USEL UR6, URZ, 0x1, UP1 ;  /* 0x00000001ff067887 */ /* 0x000fe20008800000 */
[----:B-1----:R-:W-:-:S13]  /*0500*/  ISETP.NE.AND P0, PT, R2, RZ, PT ;  /* 0x000000ff0200720c */ /* 0x002fda0003f05270 */
[----:B------:R-:W-:Y:S05]  /*0510*/  @P0 BRA `(.L_x_9) ;  /* 0x0000000000500947 */ /* 0x000fea0003800000 */
[----:B------:R-:W1:Y:S01]  /*0520*/  S2UR UR5, SR_CgaCtaId ;  /* 0x00000000000579c3 */ /* 0x000e620000008800 */
[----:B------:R-:W-:Y:S01]  /*0530*/  UMOV UR7, 0x400 ;  /* 0x0000040000077882 */ /* 0x000fe20000000000 */
[----:B------:R-:W-:Y:S01]  /*0540*/  UMOV UR4, 0x1 ;  /* 0x0000000100047882 */ /* 0x000fe20000000000 */
[----:B------:R-:W-:Y:S01]  /*0550*/  ELECT P0, URZ, PT ;  /* 0x0000000000ff782f */ /* 0x000fe20003800000 */
[----:B------:R-:W-:-:S04]  /*0560*/  UIADD3 UR10, UPT, UPT, -UR4, 0x100000, URZ ;  /* 0x00100000040a7890 */ /* 0x000fc8000fffe1ff */
[----:B------:R-:W-:Y:S02]  /*0570*/  USHF.L.U32 UR11, UR10, 0xb, URZ ;  /* 0x0000000b0a0b7899 */ /* 0x000fe400080006ff */
[----:B------:R-:W-:Y:S02]  /*0580*/  USHF.L.U32 UR10, UR10, 0x1, URZ ;  /* 0x000000010a0a7899 */ /* 0x000fe400080006ff */
[----:B-1----:R-:W-:Y:S01]  /*0590*/  ULEA UR5, UR5, UR7, 0x18 ;  /* 0x0000000705057291 */ /* 0x002fe2000f8ec0ff */
[----:B------:R-:W1:Y:S11]  /*05a0*/  FENCE.VIEW.ASYNC.S ;  /* 0x00000000000073c6 */ /* 0x000e760000000000 */
[----:B-1----:R1:W2:Y:S01]  /*05b0*/  SYNCS.EXCH.64 URZ, [UR5], UR10 ;  /* 0x0000000a05ff75b2 */ /* 0x0022a20008000100 */
[----:B------:R1:W3:Y:S01]  /*05c0*/  SYNCS.EXCH.64 URZ, [UR5+0x28], UR10 ;  /* 0x0000280a05ff75b2 */ /* 0x0002e20008000100 */
[----:B------:R1:W4:Y:S01]  /*05d0*/  SYNCS.EXCH.64 URZ, [UR5+0x8], UR10 ;  /* 0x0000080a05ff75b2 */ /* 0x0003220008000100 */
[----:B------:R1:W1:Y:S01]  /*05e0*/  SYNCS.EXCH.64 URZ, [UR5+0x30], UR10 ;  /* 0x0000300a05ff75b2 */ /* 0x0002620008000100 */
[----:B------:R1:W1:Y:S01]  /*05f0*/  SYNCS.EXCH.64 URZ, [UR5+0x10], UR10 ;  /* 0x0000100a05ff75b2 */ /* 0x0002620008000100 */
[----:B------:R1:W1:Y:S01]  /*0600*/  SYNCS.EXCH.64 URZ, [UR5+0x38], UR10 ;  /* 0x0000380a05ff75b2 */ /* 0x0002620008000100 */
[----:B------:R1:W1:Y:S01]  /*0610*/  SYNCS.EXCH.64 URZ, [UR5+0x18], UR10 ;  /* 0x0000180a05ff75b2 */ /* 0x0002620008000100 */
[----:B------:R1:W1:Y:S01]  /*0620*/  SYNCS.EXCH.64 URZ, [UR5+0x40], UR10 ;  /* 0x0000400a05ff75b2 */ /* 0x0002620008000100 */
[----:B------:R1:W1:Y:S01]  /*0630*/  SYNCS.EXCH.64 URZ, [UR5+0x20], UR10 ;  /* 0x0000200a05ff75b2 */ /* 0x0002620008000100 */
[----:B------:R1:W1:Y:S01]  /*0640*/  SYNCS.EXCH.64 URZ, [UR5+0x48], UR10 ;  /* 0x0000480a05ff75b2 */ /* 0x0002620008000100 */
[----:B------:R-:W-:Y:S01]  /*0650*/  NOP ;  /* 0x0000000000007918 */ /* 0x000fe20000000000 */
.L_x_9:
[----:B------:R-:W2:Y:S01]  /*0660*/  SHFL.IDX PT, R2, R101, RZ, 0x1f ;  /* 0x00001fff65027589 */ /* 0x000ea200000e0000 */
[----:B------:R-:W-:Y:S01]  /*0670*/  NOP ;  /* 0x0000000000007918 */ /* 0x000fe20000000000 */
[----:B--2---:R-:W-:-:S13]  /*0680*/  ISETP.NE.AND P0, PT, R2, 0x1, PT ;  /* 0x000000010200780c */ /* 0x004fda0003f05270 */
[----:B------:R-:W-:Y:S05]  /*0690*/  @P0 BRA `(.L_x_10) ;  /* 0x0000000000580947 */ /* 0x000fea0003800000 */
[----:B------:R-:W2:Y:S01]  /*06a0*/  S2UR UR7, SR_CgaCtaId ;  /* 0x00000000000779c3 */ /* 0x000ea20000008800 */
[----:B------:R-:W-:Y:S01]  /*06b0*/  UMOV UR9, 0x400 ;  /* 0x0000040000097882 */ /* 0x000fe20000000000 */
[----:B-1----:R-:W-:Y:S01]  /*06c0*/  UMOV UR5, 0x20 ;  /* 0x0000002000057882 */ /* 0x002fe20000000000 */
[----:B------:R-:W-:Y:S01]  /*06d0*/  UMOV UR4, 0x80 ;  /* 0x0000008000047882 */ /* 0x000fe20000000000 */
[----:B------:R-:W-:-:S04]  /*06e0*/  UIADD3 UR10, UPT, UPT, -UR5, 0x100000, URZ ;  /* 0x00100000050a7890 */ /* 0x000fc8000fffe1ff */
[----:B------:R-:W-:Y:S02]  /*06f0*/  USHF.L.U32 UR11, UR10, 0xb, URZ ;  /* 0x0000000b0a0b7899 */ /* 0x000fe400080006ff */
[----:B------:R-:W-:Y:S02]  /*0700*/  USHF.L.U32 UR10, UR10, 0x1, URZ ;  /* 0x000000010a0a7899 */ /* 0x000fe400080006ff */
[----:B------:R-:W-:-:S04]  /*0710*/  UIADD3 UR4, UPT, UPT, -UR4, 0x100000, URZ ;  /* 0x0010000004047890 */ /* 0x000fc8000fffe1ff */
[----:B------:R-:W-:Y:S02]  /*0720*/  USHF.L.U32 UR5, UR4, 0xb, URZ ;  /* 0x0000000b04057899 */ /* 0x000fe400080006ff */
[----:B------:R-:W-:Y:S01]  /*0730*/  USHF.L.U32 UR4, UR4, 0x1, URZ ;  /* 0x0000000104047899 */ /* 0x000fe200080006ff */
[----:B------:R-:W-:Y:S01]  /*0740*/  ELECT P0, URZ, PT ;  /* 0x0000000000ff782f */ /* 0x000fe20003800000 */
[----:B--2---:R-:W-:Y:S01]  /*0750*/  ULEA UR7, UR7, UR9, 0x18 ;  /* 0x0000000907077291 */ /* 0x004fe2000f8ec0ff */
[----:B------:R-:W1:Y:S11]  /*0760*/  FENCE.VIEW.ASYNC.S ;  /* 0x00000000000073c6 */ /* 0x000e760000000000 */
[----:B-1----:R2:W1:Y:S01]  /*0770*/  SYNCS.EXCH.64 URZ, [UR7+0x50], UR10 ;  /* 0x0000500a07ff75b2 */ /* 0x0024620008000100 */
[----:B------:R2:W1:Y:S01]  /*0780*/  SYNCS.EXCH.64 URZ, [UR7+0x70], UR4 ;  /* 0x0000700407ff75b2 */ /* 0x0004620008000100 */
[----:B------:R2:W1:Y:S01]  /*0790*/  SYNCS.EXCH.64 URZ, [UR7+0x58], UR10 ;  /* 0x0000580a07ff75b2 */ /* 0x0004620008000100 */
[----:B------:R2:W1:Y:S01]  /*07a0*/  SYNCS.EXCH.64 URZ, [UR7+0x78], UR4 ;  /* 0x0000780407ff75b2 */ /* 0x0004620008000100 */
[----:B------:R2:W1:Y:S01]  /*07b0*/  SYNCS.EXCH.64 URZ, [UR7+0x60], UR10 ;  /* 0x0000600a07ff75b2 */ /* 0x0004620008000100 */
[----:B------:R2:W1:Y:S01]  /*07c0*/  SYNCS.EXCH.64 URZ, [UR7+0x80], UR4 ;  /* 0x0000800407ff75b2 */ /* 0x0004620008000100 */
[----:B------:R2:W1:Y:S01]  /*07d0*/  SYNCS.EXCH.64 URZ, [UR7+0x68], UR10 ;  /* 0x0000680a07ff75b2 */ /* 0x0004620008000100 */
[----:B------:R2:W1:Y:S02]  /*07e0*/  SYNCS.EXCH.64 URZ, [UR7+0x88], UR4 ;  /* 0x0000880407ff75b2 */ /* 0x0004640008000100 */
[----:B--2---:R-:W-:Y:S01]  /*07f0*/  NOP ;  /* 0x0000000000007918 */ /* 0x004fe20000000000 */
.L_x_10:
[----:B------:R-:W2:Y:S01]  /*0800*/  SHFL.IDX PT, R2, R101, RZ, 0x1f ;  /* 0x00001fff65027589 */ /* 0x000ea200000e0000 */
[----:B------:R-:W-:Y:S01]  /*0810*/  NOP ;  /* 0x0000000000007918 */ /* 0x000fe20000000000 */
[----:B--2---:R-:W-:-:S13]  /*0820*/  ISETP.NE.AND P0, PT, R2, 0x3, PT ;  /* 0x000000030200780c */ /* 0x004fda0003f05270 */
[----:B------:R-:W-:Y:S05]  /*0830*/  @P0 BRA `(.L_x_11) ;  /* 0x0000000000300947 */ /* 0x000fea0003800000 */
[----:B-1----:R-:W1:Y:S01]  /*0840*/  S2UR UR5, SR_CgaCtaId ;  /* 0x00000000000579c3 */ /* 0x002e620000008800 */
        /* <DEDUP_REMOVED lines=8> */
[----:B-1----:R2:W1:Y:S01]  /*08d0*/  SYNCS.EXCH.64 URZ, [UR5+0x90], UR10 ;  /* 0x0000900a05ff75b2 */ /* 0x0024620008000100 */
[----:B------:R2:W1:Y:S02]  /*08e0*/  SYNCS.EXCH.64 URZ, [UR5+0x98], UR10 ;  /* 0x0000980a05ff75b2 */ /* 0x0004640008000100 */
[----:B--2---:R-:W-:Y:S01]  /*08f0*/  NOP ;  /* 0x0000000000007918 */ /* 0x004fe20000000000 */
.L_x_11:
[----:B------:R-:W2:Y:S01]  /*0900*/  SHFL.IDX PT, R2, R101, RZ, 0x1f ;  /* 0x00001fff65027589 */ /* 0x000ea200000e0000 */
[----:B------:R-:W-:Y:S01]  /*0910*/  NOP ;  /* 0x0000000000007918 */ /* 0x000fe20000000000 */
[----:B--2---:R-:W-:-:S13]  /*0920*/  ISETP.NE.AND P0, PT, R2, 0x4, PT ;  /* 0x000000040200780c */ /* 0x004fda0003f05270 */
[----:B------:R-:W-:Y:S05]  /*0930*/  @P0 BRA `(.L_x_12) ;  /* 0x00000000004c0947 */ /* 0x000fea0003800000 */
[----:B-1----:R-:W1:Y:S01]  /*0940*/  S2UR UR5, SR_CgaCtaId ;  /* 0x00000000000579c3 */ /* 0x002e620000008800 */
[----:B------:R-:W-:Y:S01]  /*0950*/  UMOV UR9, 0x100 ;  /* 0x0000010000097882 */ /* 0x000fe20000000000 */
[----:B------:R-:W-:Y:S01]  /*0960*/  UMOV UR7, 0x400 ;  /* 0x0000040000077882 */ /* 0x000fe20000000000 */
[----:B------:R-:W-:Y:S01]  /*0970*/  USEL UR9, UR9, 0xe0, UP2 ;  /* 0x000000e009097887 */ /* 0x000fe20009000000 */
[----:B------:R-:W-:Y:S01]  /*0980*/  UMOV UR4, 0x1 ;  /* 0x0000000100047882 */ /* 0x000fe20000000000 */
[----:B------:R-:W-:Y:S01]  /*0990*/  ELECT P0, URZ, PT ;  /* 0x0000000000ff782f */ /* 0x000fe20003800000 */
[----:B------:R-:W-:-:S04]  /*09a0*/  UIADD3 UR10, UPT, UPT, -UR4, 0x100000, URZ ;  /* 0x00100000040a7890 */ /* 0x000fc8000fffe1ff */
[----:B------:R-:W-:Y:S02]  /*09b0*/  USHF.L.U32 UR11, UR10, 0xb, URZ ;  /* 0x0000000b0a0b7899 */ /* 0x000fe400080006ff */
[----:B------:R-:W-:Y:S02]  /*09c0*/  USHF.L.U32 UR10, UR10, 0x1, URZ ;  /* 0x000000010a0a7899 */ /* 0x000fe400080006ff */
[----:B------:R-:W-:-:S04]  /*09d0*/  UIADD3 UR12, UPT, UPT, -UR9, 0x100000, URZ ;  /* 0x00100000090c7890 */ /* 0x000fc8000fffe1ff */
[----:B------:R-:W-:Y:S02]  /*09e0*/  USHF.L.U32 UR13, UR12, 0xb, URZ ;  /* 0x0000000b0c0d7899 */ /* 0x000fe400080006ff */
[----:B------:R-:W-:Y:S02]  /*09f0*/  USHF.L.U32 UR12, UR12, 0x1, URZ ;  /* 0x000000010c0c7899 */ /* 0x000fe400080006ff */
[----:B-1----:R-:W-:Y:S01]  /*0a00*/  ULEA UR5, UR5, UR7, 0x18 ;  /* 0x0000000705057291 */ /* 0x002fe2000f8ec0ff */
[----:B------:R-:W1:Y:S11]  /*0a10*/  FENCE.VIEW.ASYNC.S ;  /* 0x00000000000073c6 */ /* 0x000e760000000000 */
[----:B-1----:R2:W1:Y:S01]  /*0a20*/  SYNCS.EXCH.64 URZ, [UR5+0xa0], UR10 ;  /* 0x0000a00a05ff75b2 */ /* 0x0024620008000100 */
[----:B------:R2:W1:Y:S01]  /*0a30*/  SYNCS.EXCH.64 URZ, [UR5+0xb0], UR12 ;  /* 0x0000b00c05ff75b2 */ /* 0x0004620008000100 */
[----:B------:R2:W1:Y:S01]  /*0a40*/  SYNCS.EXCH.64 URZ, [UR5+0xa8], UR10 ;  /* 0x0000a80a05ff75b2 */ /* 0x0004620008000100 */
[----:B------:R2:W1:Y:S02]  /*0a50*/  SYNCS.EXCH.64 URZ, [UR5+0xb8], UR12 ;  /* 0x0000b80c05ff75b2 */ /* 0x0004640008000100 */
[----:B--2---:R-:W-:Y:S01]  /*0a60*/  NOP ;  /* 0x0000000000007918 */ /* 0x004fe20000000000 */
.L_x_12:
        /* <DEDUP_REMOVED lines=26> */
.L_x_13:
        /* <DEDUP_REMOVED lines=18> */
.L_x_14:
[----:B-1----:R-:W1:Y:S01]  /*0d30*/  S2UR UR5, SR_CTAID.X ;  /* 0x00000000000579c3 */ /* 0x002e620000002500 */
[----:B------:R-:W-:-:S05]  /*0d40*/  CS2R.32 R95, SR_CgaSize ;  /* 0x00000000005f7805 */ /* 0x000fca0000008a00 */
[----:B------:R-:W-:-:S05]  /*0d50*/  IMAD R95, R95, -0xa0, RZ ;  /* 0xffffff605f5f7824 */ /* 0x000fca00078e02ff */
[----:B------:R-:W-:-:S14]  /*0d60*/  R2UR UR9, R95 ;  /* 0x000000005f0972ca */ /* 0x000fdc00000e0000 */
[----:B------:R-:W2:Y:S01]  /*0d70*/  LDCU UR9, c[0x0][UR9+0x2b0] ;  /* 0x00005600090977ac */ /* 0x000ea20008000800 */
[----:B------:R-:W-:Y:S01]  /*0d80*/  NOP ;  /* 0x0000000000007918 */ /* 0x000fe20000000000 */
[----:B------:R-:W-:-:S05]  /*0d90*/  CS2R.32 R95, SR_CgaSize ;  /* 0x00000000005f7805 */ /* 0x000fca0000008a00 */
[----:B------:R-:W-:-:S05]  /*0da0*/  IMAD R95, R95, -0xa0, RZ ;  /* 0xffffff605f5f7824 */ /* 0x000fca00078e02ff */
[----:B------:R-:W-:-:S14]  /*0db0*/  R2UR UR7, R95 ;  /* 0x000000005f0772ca */ /* 0x000fdc00000e0000 */
[----:B------:R-:W3:Y:S01]  /*0dc0*/  LDCU UR7, c[0x0][UR7+0x2b4] ;  /* 0x00005680070777ac */ /* 0x000ee20008000800 */
[----:B------:R-:W4:Y:S08]  /*0dd0*/  S2UR UR4, SR_CTAID.Y ;  /* 0x00000000000479c3 */ /* 0x000f300000002600 */
[----:B------:R-:W3:Y:S01]  /*0de0*/  LDC R10, c[0x0][0xb24] ;  /* 0x0002c900ff0a7b82 */ /* 0x000ee20000000800 */
[----:B-1----:R-:W-:-:S02]  /*0df0*/  I2FP.F32.U32 R95, UR5 ;  /* 0x00000005005f7c45 */ /* 0x002fc40008201000 */
[----:B------:R-:W-:-:S05]  /*0e00*/  CS2R.32 R3, SR_CgaSize ;  /* 0x0000000000037805 */ /* 0x000fca0000008a00 */
[----:B------:R-:W-:-:S06]  /*0e10*/  IMAD R3, R3, -0xa0, RZ ;  /* 0xffffff6003037824 */ /* 0x000fcc00078e02ff */
[----:B------:R-:W1:Y:S01]  /*0e20*/  LDC R3, c[0x0][R3+0x2a0] ;  /* 0x0000a80003037b82 */ /* 0x000e620000000800 */
[----:B------:R-:W-:Y:S01]  /*0e30*/  MOV R15, UR5 ;  /* 0x00000005000f7c02 */ /* 0x000fe20008000f00 */
[----:B--2---:R-:W-:Y:S01]  /*0e40*/  FMUL R95, R95, UR9 ;  /* 0x000000095f5f7c20 */ /* 0x004fe20008400000 */
[----:B----4-:R-:W-:Y:S02]  /*0e50*/  I2FP.F32.U32 R94, UR4 ;  /* 0x00000004005e7c45 */ /* 0x010fe40008201000 */
[----:B------:R-:W-:-:S05]  /*0e60*/  CS2R.32 R2, SR_CgaSize ;  /* 0x0000000000027805 */ /* 0x000fca0000008a00 */
[----:B------:R-:W-:-:S06]  /*0e70*/  IMAD R2, R2, -0xa0, RZ ;  /* 0xffffff6002027824 */ /* 0x000fcc00078e02ff */
[----:B------:R-:W2:Y:S01]  /*0e80*/  LDC R2, c[0x0][R2+0x2a4] ;  /* 0x0000a90002027b82 */ /* 0x000ea20000000800 */
[----:B------:R-:W-:Y:S01]  /*0e90*/  MOV R14, UR4 ;  /* 0x00000004000e7c02 */ /* 0x000fe20008000f00 */
[----:B------:R-:W4:Y:S01]  /*0ea0*/  F2I.U32.TRUNC.NTZ R95, R95 ;  /* 0x0000005f005f7305 */ /* 0x000f22000020f000 */
[----:B---3--:R-:W-:-:S05]  /*0eb0*/  FMUL R94, R94, UR7 ;  /* 0x000000075e5e7c20 */ /* 0x008fca0008400000 */
[----:B------:R-:W-:Y:S01]  /*0ec0*/  BAR.SYNC.DEFER_BLOCKING 0x0 ;  /* 0x0000000000007b1d */ /* 0x000fe20000010000 */
[----:B------:R-:W-:-:S05]  /*0ed0*/  ISETP.GE.AND P0, PT, R10, 0x1, PT ;  /* 0x000000010a00780c */ /* 0x000fca0003f06270 */
[----:B------:R-:W3:Y:S02]  /*0ee0*/  F2I.U32.TRUNC.NTZ R94, R94 ;  /* 0x0000005e005e7305 */ /* 0x000ee4000020f000 */
[----:B------:R-:W2:Y:S01]  /*0ef0*/  S2UR UR36, SR_CTAID.Z ;  /* 0x00000000002479c3 */ /* 0x000ea20000002700 */
[----:B----4-:R-:W-:-:S05]  /*0f00*/  IADD3 R95, PT, PT, -R95, RZ, RZ ;  /* 0x000000ff5f5f7210 */ /* 0x010fca0007ffe1ff */
[----:B-1----:R-:W-:Y:S01]  /*0f10*/  IMAD R95, R3, R95, UR5 ;  /* 0x00000005035f7e24 */ /* 0x002fe2000f8e025f */
[----:B---3--:R-:W-:-:S05]  /*0f20*/  IADD3 R94, PT, PT, -R94, RZ, RZ ;  /* 0x000000ff5e5e7210 */ /* 0x008fca0007ffe1ff */
[----:B--2---:R-:W-:Y:S01]  /*0f30*/  IMAD R94, R2, R94, UR4 ;  /* 0x00000004025e7e24 */ /* 0x004fe2000f8e025e */
[----:B------:R-:W-:Y:S06]  /*0f40*/  @!P0 BRA `(.L_x_15) ;  /* 0x0000000000b88947 */ /* 0x000fec0003800000 */
[----:B------:R-:W1:Y:S01]  /*0f50*/  LDC.64 R4, c[0x0][0xb18] ;  /* 0x0002c600ff047b82 */ /* 0x000e620000000a00 */
[----:B------:R-:W-:-:S07]  /*0f60*/  ISETP.NE.AND P0, PT, R10, 0x1, PT ;  /* 0x000000010a00780c */ /* 0x000fce0003f05270 */
[----:B------:R-:W2:Y:S08]  /*0f70*/  LDC R9, c[0x0][0xb0c] ;  /* 0x0002c300ff097b82 */ /* 0x000eb00000000800 */
[----:B------:R-:W3:Y:S08]  /*0f80*/  LDC R12, c[0x0][0x370] ;  /* 0x0000dc00ff0c7b82 */ /* 0x000ef00000000800 */
[----:B------:R-:W4:Y:S01]  /*0f90*/  LDC R11, c[0x0][0x374] ;  /* 0x0000dd00ff0b7b82 */ /* 0x000f220000000800 */
[----:B-1----:R-:W-:-:S07]  /*0fa0*/  ISETP.NE.AND P1, PT, R4, 0x1, PT ;  /* 0x000000010400780c */ /* 0x002fce0003f25270 */
[----:B------:R-:W3:Y:S01]  /*0fb0*/  LDC.64 R6, c[0x0][0xb10] ;  /* 0x0002c400ff067b82 */ /* 0x000ee20000000a00 */
[----:B--2---:R-:W-:-:S07]  /*0fc0*/  ISETP.NE.AND P2, PT, R9, 0x1, PT ;  /* 0x000000010900780c */ /* 0x004fce0003f45270 */
[----:B------:R-:W1:Y:S08]  /*0fd0*/  LDC R8, c[0x0][0xb20] ;  /* 0x0002c800ff087b82 */ /* 0x000e700000000800 */
[----:B------:R-:W2:Y:S01]  /*0fe0*/  LDC.64 R2, c[0x0][0xb28] ;  /* 0x0002ca00ff027b82 */ /* 0x000ea20000000a00 */
[----:B----4-:R-:W-:-:S04]  /*0ff0*/  IMAD.HI.U32 R13, R11, R5, RZ ;  /* 0x000000050b0d7227 */ /* 0x010fc800078e00ff */
[----:B------:R-:W-:-:S04]  /*1000*/  IMAD.HI.U32 R5, R14, R5, RZ ;  /* 0x000000050e057227 */ /* 0x000fc800078e00ff */
[----:B---3--:R-:W-:-:S05]  /*1010*/  IMAD.HI.U32 R16, R12, R6, RZ ;  /* 0x000000060c107227 */ /* 0x008fca00078e00ff */
[-C--:B------:R-:W-:Y:S01]  /*1020*/  @P2 SHF.R.U32.HI R12, RZ, R7.reuse, R16 ;  /* 0x00000007ff0c2219 */ /* 0x080fe20000011610 */
[----:B------:R-:W-:Y:S01]  /*1030*/  IMAD.HI.U32 R16, R15, R6, RZ ;  /* 0x000000060f107227 */ /* 0x000fe200078e00ff */
[-C--:B-1----:R-:W-:Y:S02]  /*1040*/  @P1 SHF.R.U32.HI R11, RZ, R8.reuse, R13 ;  /* 0x00000008ff0b1219 */ /* 0x082fe4000001160d */
[----:B------:R-:W-:Y:S02]  /*1050*/  SHF.R.U32.HI R5, RZ, R8, R5 ;  /* 0x00000008ff057219 */ /* 0x000fe40000011605 */
[----:B------:R-:W-:Y:S02]  /*1060*/  SHF.R.U32.HI R16, RZ, R7, R16 ;  /* 0x00000007ff107219 */ /* 0x000fe40000011610 */
[----:B------:R-:W-:Y:S01]  /*1070*/  SEL R5, R14, R5, !P1 ;  /* 0x000000050e057207 */ /* 0x000fe20004800000 */
[----:B--2---:R-:W-:Y:S01]  /*1080*/  IMAD.HI.U32 R13, R11, R2, RZ ;  /* 0x000000020b0d7227 */ /* 0x004fe200078e00ff */
[----:B------:R-:W-:-:S03]  /*1090*/  SEL R16, R15, R16, !P2 ;  /* 0x000000100f107207 */ /* 0x000fc60005000000 */
[----:B------:R-:W-:Y:S01]  /*10a0*/  IMAD.HI.U32 R6, R12, R2, RZ ;  /* 0x000000020c067227 */ /* 0x000fe200078e00ff */
[----:B------:R-:W-:-:S04]  /*10b0*/  @P0 SHF.R.U32.HI R11, RZ, R3, R13 ;  /* 0x00000003ff0b0219 */ /* 0x000fc8000001160d */
[----:B------:R-:W-:Y:S01]  /*10c0*/  @P0 SHF.R.U32.HI R12, RZ, R3, R6 ;  /* 0x00000003ff0c0219 */ /* 0x000fe20000011606 */
[----:B------:R-:W-:-:S04]  /*10d0*/  IMAD R11, R11, R10, RZ ;  /* 0x0000000a0b0b7224 */ /* 0x000fc800078e02ff */
[----:B------:R-:W-:Y:S01]  /*10e0*/  IMAD R6, R12, R10, RZ ;  /* 0x0000000a0c067224 */ /* 0x000fe200078e02ff */
[----:B------:R-:W-:-:S04]  /*10f0*/  ISETP.GE.AND P1, PT, R5, R11, PT ;  /* 0x0000000b0500720c */ /* 0x000fc80003f26270 */
[----:B------:R-:W-:Y:S01]  /*1100*/  ISETP.GE.OR P1, PT, R16, R6, P1 ;  /* 0x000000061000720c */ /* 0x000fe20000f26670 */
[----:B------:R-:W-:-:S05]  /*1110*/  IMAD.HI.U32 R6, R5, R2, RZ ;  /* 0x0000000205067227 */ /* 0x000fca00078e00ff */
[----:B------:R-:W-:-:S04]  /*1120*/  SHF.R.U32.HI R6, RZ, R3, R6 ;  /* 0x00000003ff067219 */ /* 0x000fc80000011606 */
[----:B------:R-:W-:-:S03]  /*1130*/  SEL R6, R5, R6, !P0 ;  /* 0x0000000605067207 */ /* 0x000fc60004000000 */
[----:B------:R-:W-:Y:S01]  /*1140*/  @!P1 IMAD.HI.U32 R7, R16, R2, RZ ;  /* 0x0000000210079227 */ /* 0x000fe200078e00ff */
[----:B------:R-:W-:-:S04]  /*1150*/  IADD3 R2, PT, PT, -R6, RZ, RZ ;  /* 0x000000ff06027210 */ /* 0x000fc80007ffe1ff */
[----:B------:R-:W-:Y:S01]  /*1160*/  @!P1 SHF.R.U32.HI R3, RZ, R3, R7 ;  /* 0x00000003ff039219 */ /* 0x000fe20000011607 */
[----:B------:R-:W-:Y:S01]  /*1170*/  IMAD R2, R10, R2, R5 ;  /* 0x000000020a027224 */ /* 0x000fe200078e0205 */
[----:B------:R-:W-:Y:S02]  /*1180*/  IADD3 R7, PT, PT, -R5, RZ, RZ ;  /* 0x000000ff05077210 */ /* 0x000fe40007ffe1ff */
[----:B------:R-:W-:-:S03]  /*1190*/  @!P1 SEL R3, R16, R3, !P0 ;  /* 0x0000000310039207 */ /* 0x000fc60004000000 */
[----:B------:R-:W-:Y:S02]  /*11a0*/  IMAD R7, R4, R7, R14 ;  /* 0x0000000704077224 */ /* 0x000fe400078e020e */
[--C-:B------:R-:W-:Y:S02]  /*11b0*/  @!P1 IMAD.IADD R6, R6, 0x1, -R3.reuse ;  /* 0x0000000106069824 */ /* 0x100fe400078e0a03 */
[----:B------:R-:W-:Y:S01]  /*11c0*/  @!P1 IMAD R3, R2, R12, R3 ;  /* 0x0000000c02039224 */ /* 0x000fe200078e0203 */
[----:B------:R-:W-:Y:S01]  /*11d0*/  IADD3 R2, PT, PT, -R16, RZ, RZ ;  /* 0x000000ff10027210 */ /* 0x000fe20007ffe1ff */
[----:B------:R-:W-:Y:S02]  /*11e0*/  @!P1 IMAD R5, R6, R10, R16 ;  /* 0x0000000a06059224 */ /* 0x000fe400078e0210 */
[----:B------:R-:W-:Y:S02]  /*11f0*/  @!P1 IMAD.MOV.U32 R16, RZ, RZ, R3 ;  /* 0x000000ffff109224 */ /* 0x000fe400078e0003 */
[----:B------:R-:W-:-:S02]  /*1200*/  IMAD R2, R9, R2, R15 ;  /* 0x0000000209027224 */ /* 0x000fc400078e020f */
[----:B------:R-:W-:Y:S02]  /*1210*/  IMAD R14, R5, R4, R7 ;  /* 0x00000004050e7224 */ /* 0x000fe400078e0207 */
[----:B------:R-:W-:Y:S02]  /*1220*/  IMAD R15, R16, R9, R2 ;  /* 0x00000009100f7224 */ /* 0x000fe400078e0202 */
.L_x_15:
[----:B------:R-:W1:Y:S01]  /*1230*/  LDCU UR4, c[0x0][0xb30] ;  /* 0x00016600ff0477ac */ /* 0x000e620008000800 */
[----:B------:R-:W2:Y:S08]  /*1240*/  S2UR UR37, SR_CgaCtaId ;  /* 0x00000000002579c3 */ /* 0x000eb00000008800 */
[----:B------:R-:W3:Y:S01]  /*1250*/  LDC R40, c[0x0][0xb24] ;  /* 0x0002c900ff287b82 */ /* 0x000ee20000000800 */
[----:B-1----:R-:W-:-:S09]  /*1260*/  UISETP.NE.AND UP1, UPT, UR4, 0x1, UPT ;  /* 0x000000010400788c */ /* 0x002fd2000bf25270 */
[----:B--2---:R-:W-:Y:S05]  /*1270*/  BRA.U UP1, `(.L_x_16) ;  /* 0x0000000101407547 */ /* 0x004fea000b800000 */
[----:B------:R-:W1:Y:S08]  /*1280*/  LDC.64 R4, c[0x0][0xb10] ;  /* 0x0002c400ff047b82 */ /* 0x000e700000000a00 */
[----:B------:R-:W2:Y:S08]  /*1290*/  LDC.64 R2, c[0x0][0xb18] ;  /* 0x0002c600ff027b82 */ /* 0x000eb00000000a00 */
[----:B------:R-:W4:Y:S08]  /*12a0*/  LDC R6, c[0x0][0xb20] ;  /* 0x0002c800ff067b82 */ /* 0x000f300000000800 */
[----:B------:R-:W3:Y:S01]  /*12b0*/  LDC R7, c[0x0][0xb0c] ;  /* 0x0002c300ff077b82 */ /* 0x000ee20000000800 */
[----:B-1----:R-:W-:-:S05]  /*12c0*/  IMAD.HI.U32 R4, R15, R4, RZ ;  /* 0x000000040f047227 */ /* 0x002fca00078e00ff */
[----:B------:R-:W-:Y:S01]  /*12d0*/  SHF.R.U32.HI R4, RZ, R5, R4 ;  /* 0x00000005ff047219 */ /* 0x000fe20000011604 */
[----:B--2---:R-:W-:Y:S01]  /*12e0*/  IMAD.HI.U32 R3, R14, R3, RZ ;  /* 0x000000030e037227 */ /* 0x004fe200078e00ff */
[----:B------:R-:W-:-:S04]  /*12f0*/  ISETP.NE.AND P0, PT, R2, 0x1, PT ;  /* 0x000000010200780c */ /* 0x000fc80003f05270 */
[----:B----4-:R-:W-:-:S04]  /*1300*/  SHF.R.U32.HI R3, RZ, R6, R3 ;  /* 0x00000006ff037219 */ /* 0x010fc80000011603 */
[----:B------:R-:W-:Y:S02]  /*1310*/  SEL R3, R14, R3, !P0 ;  /* 0x000000030e037207 */ /* 0x000fe40004000000 */
[----:B---3--:R-:W-:-:S04]  /*1320*/  ISETP.NE.AND P1, PT, R7, 0x1, PT ;  /* 0x000000010700780c */ /* 0x008fc80003f25270 */
[----:B------:R-:W-:-:S05]  /*1330*/  SEL R4, R15, R4, !P1 ;  /* 0x000000040f047207 */ /* 0x000fca0004800000 */
[----:B------:R-:W-:Y:S02]  /*1340*/  IMAD.IADD R5, R3, 0x1, -R4 ;  /* 0x0000000103057824 */ /* 0x000fe400078e0a04 */
[----:B------:R-:W-:Y:S02]  /*1350*/  IMAD.IADD R3, R4, 0x1, -R3 ;  /* 0x0000000104037824 */ /* 0x000fe400078e0a03 */
[----:B------:R-:W-:Y:S02]  /*1360*/  IMAD R15, R5, R7, R15 ;  /* 0x00000007050f7224 */ /* 0x000fe400078e020f */
[----:B------:R-:W-:-:S07]  /*1370*/  IMAD R14, R3, R2, R14 ;  /* 0x00000002030e7224 */ /* 0x000fce00078e020e */
.L_x_16:
[----:B------:R-:W-:Y:S01]  /*1380*/  BAR.SYNC.DEFER_BLOCKING 0x0 ;  /* 0x0000000000007b1d */ /* 0x000fe20000010000 */
[----:B------:R-:W-:Y:S01]  /*1390*/  UISETP.NE.AND UP1, UPT, UR8, 0x2, UPT ;  /* 0x000000020800788c */ /* 0x000fe2000bf25270 */
[----:B------:R-:W-:Y:S02]  /*13a0*/  ISETP.NE.OR P5, PT, R0, 0x2, !P5 ;  /* 0x000000020000780c */ /* 0x000fe40006fa5670 */
[----:B------:R-:W-:-:S06]  /*13b0*/  LOP3.LUT R2, R108, 0x1f, RZ, 0xc0, !PT ;  /* 0x0000001f6c027812 */ /* 0x000fcc00078ec0ff */
[----:B------:R-:W-:Y:S05]  /*13c0*/  BRA.U UP1, `(.L_x_17) ;  /* 0x0000001101807547 */ /* 0x000fea000b800000 */
[----:B------:R-:W1:Y:S01]  /*13d0*/  LDCU UR13, c[0x0][0x38c] ;  /* 0x00007180ff0d77ac */ /* 0x000e620008000800 */
[----:B------:R-:W2:Y:S01]  /*13e0*/  LDC R8, c[0x0][0x370] ;  /* 0x0000dc00ff087b82 */ /* 0x000ea20000000800 */
[----:B------:R-:W-:Y:S01]  /*13f0*/  PLOP3.LUT P1, PT, PT, PT, UP2, 0x80, 0x8 ;  /* 0x000000000008781c */ /* 0x000fe20003f2f028 */
[----:B------:R-:W-:Y:S01]  /*1400*/  IMAD.MOV.U32 R17, RZ, RZ, 0x1 ;  /* 0x00000001ff117424 */ /* 0x000fe200078e00ff */
[----:B------:R-:W-:Y:S01]  /*1410*/  ISETP.EQ.OR P4, PT, R2, RZ, P5 ;  /* 0x000000ff0200720c */ /* 0x000fe20002f82670 */
[----:B------:R-:W-:Y:S01]  /*1420*/  IMAD.MOV.U32 R16, RZ, RZ, RZ ;  /* 0x000000ffff107224 */ /* 0x000fe200078e00ff */
[----:B------:R-:W-:Y:S02]  /*1430*/  PLOP3.LUT P1, PT, P1, PT, PT, 0x8, 0x80 ;  /* 0x000000000080781c */ /* 0x000fe40000f2e170 */
[----:B------:R-:W-:Y:S01]  /*1440*/  CS2R R12, SRZ ;  /* 0x00000000000c7805 */ /* 0x000fe2000001ff00 */
[----:B------:R-:W-:Y:S01]  /*1450*/  IMAD.MOV.U32 R11, RZ, RZ, 0x1 ;  /* 0x00000001ff0b7424 */ /* 0x000fe200078e00ff */
[----:B------:R-:W4:Y:S01]  /*1460*/  LDC R0, c[0x0][0x374] ;  /* 0x0000dd00ff007b82 */ /* 0x000f220000000800 */
[----:B------:R-:W2:Y:S01]  /*1470*/  LDCU.64 UR22, c[0x0][0x348] ;  /* 0x00006900ff1677ac */ /* 0x000ea20008000a00 */
[----:B------:R-:W-:Y:S01]  /*1480*/  UMOV UR6, URZ ;  /* 0x000000ff00067c82 */ /* 0x000fe20008000000 */
[----:B-1----:R-:W-:-:S04]  /*1490*/  UIADD3 UR5, UPT, UPT, UR13, 0x3f, URZ ;  /* 0x0000003f0d057890 */ /* 0x002fc8000fffe0ff */
[----:B------:R-:W-:-:S04]  /*14a0*/  USHF.R.S32.HI UR4, URZ, 0x1f, UR5 ;  /* 0x0000001fff047899 */ /* 0x000fc80008011405 */
[----:B------:R-:W-:-:S04]  /*14b0*/  ULEA.HI UR4, UR4, UR5, URZ, 0x6 ;  /* 0x0000000504047291 */ /* 0x000fc8000f8f30ff */
[----:B------:R-:W-:Y:S02]  /*14c0*/  USHF.R.S32.HI UR15, URZ, 0x6, UR4 ;  /* 0x00000006ff0f7899 */ /* 0x000fe40008011404 */
[----:B------:R-:W-:Y:S02]  /*14d0*/  UIADD3 UR4, UPT, UPT, UR13, -0x1, URZ ;  /* 0xffffffff0d047890 */ /* 0x000fe4000fffe0ff */
[----:B------:R-:W-:Y:S02]  /*14e0*/  UISETP.LT.U32.AND UP0, UPT, UR15, 0x5, UPT ;  /* 0x000000050f00788c */ /* 0x000fe4000bf01070 */
[----:B------:R-:W-:Y:S02]  /*14f0*/  UISETP.GE.U32.AND UP1, UPT, UR4, -0x7f, UPT ;  /* 0xffffff810400788c */ /* 0x000fe4000bf26070 */
[----:B------:R-:W-:Y:S02]  /*1500*/  USEL UR14, UR15, 0x5, UP0 ;  /* 0x000000050f0e7887 */ /* 0x000fe40008000000 */
[----:B------:R-:W-:-:S02]  /*1510*/  UIADD3 UR13, UPT, UPT, UR13, 0x7e, URZ ;  /* 0x0000007e0d0d7890 */ /* 0x000fc4000fffe0ff */
[----:B------:R-:W-:Y:S02]  /*1520*/  UIADD3 UR5, UPT, UPT, UR14, -0x1, URZ ;  /* 0xffffffff0e057890 */ /* 0x000fe4000fffe0ff */
[----:B------:R-:W-:-:S03]  /*1530*/  UIADD3 UR7, UPT, UPT, UR15, -UR14, URZ ;  /* 0x8000000e0f077290 */ /* 0x000fc6000fffe0ff */
[----:B------:R-:W-:-:S04]  /*1540*/  @UP1 UIADD3 UR5, UPT, UPT, UR14, URZ, URZ ;  /* 0x000000ff0e051290 */ /* 0x000fc8000fffe0ff */
[----:B--2---:R-:W-:-:S12]  /*1550*/  UIADD3 UR5, UPT, UPT, UR5, 0x1, URZ ;  /* 0x0000000105057890 */ /* 0x004fd8000fffe0ff */
.L_x_35:
[----:B------:R-:W-:Y:S01]  /*1560*/  UISETP.NE.AND UP0, UPT, UR37, URZ, UPT ;  /* 0x000000ff2500728c */ /* 0x000fe2000bf05270 */
[----:B------:R-:W1:Y:S08]  /*1570*/  S2UR UR37, SR_CgaCtaId ;  /* 0x00000000002579c3 */ /* 0x000e700000008800 */
[----:B------:R-:W-:Y:S05]  /*1580*/  BRA.U UP0, `(.L_x_18) ;  /* 0x0000000100347547 */ /* 0x000fea000b800000 */
[----:B------:R-:W2:Y:S01]  /*1590*/  S2R R2, SR_CgaCtaId ;  /* 0x0000000000027919 */ /* 0x000ea20000008800 */
[----:B------:R-:W-:-:S04]  /*15a0*/  MOV R3, 0x400 ;  /* 0x0000040000037802 */ /* 0x000fc80000000f00 */
[----:B--2---:R-:W-:Y:S02]  /*15b0*/  LEA R2, R2, R3, 0x18 ;  /* 0x0000000302027211 */ /* 0x004fe400078ec0ff */
[----:B------:R-:W-:-:S03]  /*15c0*/  SHF.L.U32 R3, R11, 0x1f, RZ ;  /* 0x0000001f0b037819 */ /* 0x000fc600000006ff */
[----:B------:R-:W-:-:S04]  /*15d0*/  IMAD R2, R12, 0x8, R2 ;  /* 0x000000080c027824 */ /* 0x000fc800078e0202 */
[----:B------:R-:W2:Y:S02]  /*15e0*/  SYNCS.PHASECHK.TRANS64.TRYWAIT P0, [R2+URZ+0x110], R3 ;  /* 0x00011003020075a7 */ /* 0x000ea400080011ff */
[----:B--2---:R-:W-:Y:S05]  /*15f0*/  @!P0 BRA `(.L_x_19) ;  /* 0x0000007800708947 */ /* 0x004fea0003800000 */
.L_x_126:
[----:B------:R-:W-:Y:S01]  /*1600*/  VIADD R12, R12, 0x1 ;  /* 0x000000010c0c7836 */ /* 0x000fe20000000000 */
[----:B------:R2:W-:Y:S04]  /*1610*/  SYNCS.ARRIVE.TRANS64.A1T0 RZ, [R2+URZ+0x100], RZ ;  /* 0x000100ff02ff79a7 */ /* 0x0005e800081000ff */
[----:B------:R-:W-:-:S04]  /*1620*/  ISETP.NE.AND P0, PT, R12, 0x2, PT ;  /* 0x000000020c00780c */ /* 0x000fc80003f05270 */
[----:B------:R-:W-:Y:S02]  /*1630*/  SEL R12, R12, RZ, P0 ;  /* 0x000000ff0c0c7207 */ /* 0x000fe40000000000 */
[----:B--2---:R-:W-:-:S04]  /*1640*/  SEL R2, RZ, 0x1, P0 ;  /* 0x00000001ff027807 */ /* 0x004fc80000000000 */
[----:B------:R-:W-:-:S07]  /*1650*/  LOP3.LUT R11, R11, R2, RZ, 0x3c, !PT ;  /* 0x000000020b0b7212 */ /* 0x000fce00078e3cff */
.L_x_18:
[----:B------:R-:W-:Y:S01]  /*1660*/  UMOV UR4, 0x400 ;  /* 0x0000040000047882 */ /* 0x000fe20000000000 */
[----:B------:R-:W-:Y:S01]  /*1670*/  SHF.L.U32 R2, R17, 0x1f, RZ ;  /* 0x0000001f11027819 */ /* 0x000fe200000006ff */
[----:B-1----:R-:W-:Y:S01]  /*1680*/  ULEA UR4, UR37, UR4, 0x18 ;  /* 0x0000000425047291 */ /* 0x002fe2000f8ec0ff */
[----:B------:R-:W-:Y:S01]  /*1690*/  R2UR UR35, R15 ;  /* 0x000000000f2372ca */ /* 0x000fe200000e0000 */
[----:B------:R-:W-:Y:S01]  /*16a0*/  UISETP.GE.U32.AND UP0, UPT, UR13, 0x7f, UPT ;  /* 0x0000007f0d00788c */ /* 0x000fe2000bf06070 */
[----:B------:R-:W-:Y:S01]  /*16b0*/  R2UR UR11, R14 ;  /* 0x000000000e0b72ca */ /* 0x000fe200000e0000 */
[----:B------:R-:W-:Y:S01]  /*16c0*/  ULEA UR8, UR6, UR4, 0x3 ;  /* 0x0000000406087291 */ /* 0x000fe2000f8e18ff */
[----:B------:R-:W-:-:S08]  /*16d0*/  UMOV UR24, URZ ;  /* 0x000000ff00187c82 */ /* 0x000fd00008000000 */
[----:B------:R1:W2:Y:S01]  /*16e0*/  SYNCS.PHASECHK.TRANS64.TRYWAIT P0, [UR8+0x28], R2 ;  /* 0x00002802ff0075a7 */ /* 0x0002a20008001108 */
[----:B------:R-:W-:Y:S02]  /*16f0*/  USHF.L.U32 UR35, UR35, 0x6, URZ ;  /* 0x0000000623237899 */ /* 0x000fe400080006ff */
[----:B------:R-:W-:Y:S01]  /*1700*/  USHF.L.U32 UR11, UR11, 0x8, URZ ;  /* 0x000000080b0b7899 */ /* 0x000fe200080006ff */
[----:B------:R-:W-:Y:S11]  /*1710*/  BRA.U !UP0, `(.L_x_20) ;  /* 0x0000000108a87547 */ /* 0x000ff6000b800000 */
[----:B------:R-:W-:Y:S01]  /*1720*/  UMOV UR16, URZ ;  /* 0x000000ff00107c82 */ /* 0x000fe20008000000 */
[----:B------:R-:W-:-:S05]  /*1730*/  UMOV UR17, UR6 ;  /* 0x0000000600117c82 */ /* 0x000fca0008000000 */
.L_x_25:
[----:B-1----:R-:W-:Y:S01]  /*1740*/  ULEA UR33, UR17, UR4, 0x3 ;  /* 0x0000000411217291 */ /* 0x002fe2000f8e18ff */
[----:B--2---:R-:W-:Y:S01]  /*1750*/  @!P5 MOV R3, 0x5000 ;  /* 0x000050000003d802 */ /* 0x004fe20000000f00 */
[----:B--2---:R-:W-:Y:S10]  /*1760*/  @P0 BRA `(.L_x_21) ;  /* 0x00000000000c0947 */ /* 0x004ff40003800000 */
[----:B------:R-:W-:-:S04]  /*1770*/  SHF.L.U32 R4, R17, 0x1f, RZ ;  /* 0x0000001f11047819 */ /* 0x000fc800000006ff */
[----:B------:R-:W2:Y:S02]  /*1780*/  SYNCS.PHASECHK.TRANS64.TRYWAIT P0, [UR33+0x28], R4 ;  /* 0x00002804ff0075a7 */ /* 0x000ea40008001121 */
[----:B--2---:R-:W-:Y:S05]  /*1790*/  @!P0 BRA `(.L_x_22) ;  /* 0x00000078001c8947 */ /* 0x004fea0003800000 */
.L_x_21:
[----:B------:R2:W-:Y:S01]  /*17a0*/  @!P5 SYNCS.ARRIVE.TRANS64 RZ, [UR33], R3 ;  /* 0x00000003ffffd9a7 */ /* 0x0005e20008000021 */
[----:B------:R-:W-:Y:S04]  /*17b0*/  BSSY.RECONVERGENT B0, `(.L_x_23) ;  /* 0x0000003000007945 */ /* 0x000fe80003800200 */
[----:B------:R-:W-:Y:S05]  /*17c0*/  @P4 BRA `(.L_x_24) ;  /* 0x0000000000044947 */ /* 0x000fea0003800000 */
[----:B------:R-:W-:Y:S05]  /*17d0*/  BPT.TRAP 0x1 ;  /* 0x000000040000795c */ /* 0x000fea0000300000 */
.L_x_24:
[----:B------:R-:W-:Y:S05]  /*17e0*/  BSYNC.RECONVERGENT B0 ;  /* 0x0000000000007941 */ /* 0x000fea0003800200 */
.L_x_23:
[----:B------:R-:W-:Y:S02]  /*17f0*/  UIADD3 UR6, UPT, UPT, UR17, 0x1, URZ ;  /* 0x0000000111067890 */ /* 0x000fe4000fffe0ff */
[----:B------:R-:W-:Y:S02]  /*1800*/  ULEA UR32, UR17, UR4, 0xc ;  /* 0x0000000411207291 */ /* 0x000fe4000f8e60ff */
[----:B------:R-:W-:Y:S02]  /*1810*/  UISETP.NE.AND UP0, UPT, UR6, 0x5, UPT ;  /* 0x000000050600788c */ /* 0x000fe4000bf05270 */
[----:B------:R-:W-:Y:S02]  /*1820*/  UIADD3 UR26, UP1, UPT, UR22, 0x80, URZ ;  /* 0x00000080161a7890 */ /* 0x000fe4000ff3e0ff */
[----:B------:R-:W-:Y:S02]  /*1830*/  USEL UR9, URZ, 0x1, UP0 ;  /* 0x00000001ff097887 */ /* 0x000fe40008000000 */
[----:B------:R-:W-:-:S02]  /*1840*/  USEL UR6, UR6, URZ, UP0 ;  /* 0x000000ff06067287 */ /* 0x000fc40008000000 */
[----:B------:R-:W-:Y:S02]  /*1850*/  UIADD3 UR20, UP0, UPT, UR22, 0x180, URZ ;  /* 0x0000018016147890 */ /* 0x000fe4000ff1e0ff */
[----:B------:R-:W-:Y:S01]  /*1860*/  ULEA UR8, UR6, UR4, 0x3 ;  /* 0x0000000406087291 */ /* 0x000fe2000f8e18ff */
[----:B------:R-:W-:Y:S01]  /*1870*/  LOP3.LUT R17, R17, UR9, RZ, 0x3c, !PT ;  /* 0x0000000911117c12 */ /* 0x000fe2000f8e3cff */
[----:B------:R-:W-:Y:S02]  /*1880*/  USHF.L.U32 UR34, UR16, 0x6, URZ ;  /* 0x0000000610227899 */ /* 0x000fe400080006ff */
[----:B------:R-:W-:Y:S01]  /*1890*/  UIADD3.X UR27, UPT, UPT, URZ, UR23, URZ, UP1, !UPT ;  /* 0x00000017ff1b7290 */ /* 0x000fe20008ffe4ff */
[----:B-1----:R-:W-:Y:S01]  /*18a0*/  SHF.L.U32 R2, R17, 0x1f, RZ ;  /* 0x0000001f11027819 */ /* 0x002fe200000006ff */
[----:B------:R-:W-:Y:S02]  /*18b0*/  UIADD3 UR32, UPT, UPT, UR32, 0x6400, URZ ;  /* 0x0000640020207890 */ /* 0x000fe4000fffe0ff */
[----:B------:R-:W-:Y:S01]  /*18c0*/  UIADD3.X UR21, UPT, UPT, URZ, UR23, URZ, UP0, !UPT ;  /* 0x00000017ff157290 */ /* 0x000fe200087fe4ff */
[----:B------:R1:W1:Y:S01]  /*18d0*/  SYNCS.PHASECHK.TRANS64.TRYWAIT P0, [UR8+0x28], R2 ;  /* 0x00002802ff0075a7 */ /* 0x0002620008001108 */
[----:B------:R-:W-:Y:S01]  /*18e0*/  ULEA UR8, UR17, UR4, 0xe ;  /* 0x0000000411087291 */ /* 0x000fe2000f8e70ff */
[----:B------:R-:W-:Y:S01]  /*18f0*/  UMOV UR18, 0x0 ;  /* 0x0000000000127882 */ /* 0x000fe20000000000 */
[----:B------:R-:W-:-:S02]  /*1900*/  UMOV UR19, 0x10000000 ;  /* 0x1000000000137882 */ /* 0x000fc40000000000 */
[----:B------:R-:W-:Y:S01]  /*1910*/  UIADD3 UR8, UPT, UPT, UR8, 0xb400, URZ ;  /* 0x0000b40008087890 */ /* 0x000fe2000fffe0ff */
[----:B------:R1:W-:Y:S01]  /*1920*/  UTMALDG.3D [UR32], [UR26], desc[UR18] ;  /* 0x000012201a0075b4 */ /* 0x0003e20008011000 */
[----:B------:R-:W-:Y:S01]  /*1930*/  UMOV UR12, UR36 ;  /* 0x00000024000c7c82 */ /* 0x000fe20008000000 */
[----:B------:R-:W-:Y:S01]  /*1940*/  UMOV UR9, UR33 ;  /* 0x0000002100097c82 */ /* 0x000fe20008000000 */
[----:B------:R-:W-:Y:S01]  /*1950*/  UMOV UR10, UR34 ;  /* 0x00000022000a7c82 */ /* 0x000fe20008000000 */
[----:B------:R-:W-:Y:S01]  /*1960*/  UIADD3 UR16, UPT, UPT, UR16, 0x1, URZ ;  /* 0x0000000110107890 */ /* 0x000fe2000fffe0ff */
[----:B------:R-:W-:Y:S01]  /*1970*/  UMOV UR24, UR5 ;  /* 0x0000000500187c82 */ /* 0x000fe20008000000 */
[----:B------:R-:W-:Y:S02]  /*1980*/  UMOV UR17, UR6 ;  /* 0x0000000600117c82 */ /* 0x000fe40008000000 */
[----:B------:R1:W-:Y:S01]  /*1990*/  UTMALDG.3D [UR8], [UR20], desc[UR18] ;  /* 0x00001208140075b4 */ /* 0x0003e20008011000 */
[----:B------:R-:W-:-:S09]  /*19a0*/  UISETP.NE.AND UP0, UPT, UR16, UR5, UPT ;  /* 0x000000051000728c */ /* 0x000fd2000bf05270 */
[----:B------:R-:W-:Y:S05]  /*19b0*/  BRA.U UP0, `(.L_x_25) ;  /* 0xfffffffd00607547 */ /* 0x000fea000b83ffff */
.L_x_20:
[----:B-1----:R-:W-:Y:S01]  /*19c0*/  ULEA UR8, UR6, UR4, 0x3 ;  /* 0x0000000406087291 */ /* 0x002fe2000f8e18ff */
[----:B------:R-:W-:Y:S01]  /*19d0*/  SHF.L.U32 R2, R17, 0x1f, RZ ;  /* 0x0000001f11027819 */ /* 0x000fe200000006ff */
[----:B------:R-:W-:Y:S01]  /*19e0*/  @!P1 SYNCS.ARRIVE.TRANS64.A1T0 RZ, [UR4+0x98], RZ ;  /* 0x000098ffffff99a7 */ /* 0x000fe20008100004 */
[----:B------:R-:W-:-:S06]  /*19f0*/  UISETP.GT.AND UP0, UPT, UR15, UR14, UPT ;  /* 0x0000000e0f00728c */ /* 0x000fcc000bf04270 */
[----:B--2---:R1:W2:Y:S03]  /*1a00*/  SYNCS.PHASECHK.TRANS64.TRYWAIT P0, [UR8+0x28], R2 ;  /* 0x00002802ff0075a7 */ /* 0x0042a60008001108 */
[----:B------:R-:W-:Y:S05]  /*1a10*/  BRA.U !UP0, `(.L_x_26) ;  /* 0x0000000108ac7547 */ /* 0x000fea000b800000 */
[----:B------:R-:W-:Y:S01]  /*1a20*/  UIADD3 UR21, UPT, UPT, UR7, UR24, URZ ;  /* 0x0000001807157290 */ /* 0x000fe2000fffe0ff */
[----:B------:R-:W-:-:S11]  /*1a30*/  UMOV UR25, UR6 ;  /* 0x0000000600197c82 */ /* 0x000fd60008000000 */
.L_x_31:
[----:B-1----:R-:W-:Y:S01]  /*1a40*/  ULEA UR17, UR25, UR4, 0x3 ;  /* 0x0000000419117291 */ /* 0x002fe2000f8e18ff */
[----:B--2---:R-:W-:Y:S01]  /*1a50*/  @!P5 MOV R3, 0x5000 ;  /* 0x000050000003d802 */ /* 0x004fe20000000f00 */
[----:B--2---:R-:W-:Y:S10]  /*1a60*/  @P0 BRA `(.L_x_27) ;  /* 0x00000000000c0947 */ /* 0x004ff40003800000 */
[----:B------:R-:W-:-:S04]  /*1a70*/  SHF.L.U32 R4, R17, 0x1f, RZ ;  /* 0x0000001f11047819 */ /* 0x000fc800000006ff */
[----:B------:R-:W2:Y:S02]  /*1a80*/  SYNCS.PHASECHK.TRANS64.TRYWAIT P0, [UR17+0x28], R4 ;  /* 0x00002804ff0075a7 */ /* 0x000ea40008001111 */
[----:B--2---:R-:W-:Y:S05]  /*1a90*/  @!P0 BRA `(.L_x_28) ;  /* 0x0000007400748947 */ /* 0x004fea0003800000 */
.L_x_27:
[----:B------:R2:W-:Y:S01]  /*1aa0*/  @!P5 SYNCS.ARRIVE.TRANS64 RZ, [UR17], R3 ;  /* 0x00000003ffffd9a7 */ /* 0x0005e20008000011 */
[----:B------:R-:W-:Y:S04]  /*1ab0*/  BSSY.RECONVERGENT B0, `(.L_x_29) ;  /* 0x0000003000007945 */ /* 0x000fe80003800200 */
[----:B------:R-:W-:Y:S05]  /*1ac0*/  @P4 BRA `(.L_x_30) ;  /* 0x0000000000044947 */ /* 0x000fea0003800000 */
[----:B------:R-:W-:Y:S05]  /*1ad0*/  BPT.TRAP 0x1 ;  /* 0x000000040000795c */ /* 0x000fea0000300000 */
.L_x_30:
[----:B------:R-:W-:Y:S05]  /*1ae0*/  BSYNC.RECONVERGENT B0 ;  /* 0x0000000000007941 */ /* 0x000fea0003800200 */
.L_x_29:
        /* <DEDUP_REMOVED lines=10> */
[----:B------:R-:W-:Y:S01]  /*1b90*/  UIADD3 UR16, UPT, UPT, UR16, 0x6400, URZ ;  /* 0x0000640010107890 */ /* 0x000fe2000fffe0ff */
[----:B-1----:R-:W-:Y:S01]  /*1ba0*/  SHF.L.U32 R2, R17, 0x1f, RZ ;  /* 0x0000001f11027819 */ /* 0x002fe200000006ff */
[----:B------:R-:W-:Y:S02]  /*1bb0*/  UIADD3.X UR31, UPT, UPT, URZ, UR23, URZ, UP1, !UPT ;  /* 0x00000017ff1f7290 */ /* 0x000fe40008ffe4ff */
[----:B------:R-:W-:Y:S01]  /*1bc0*/  UIADD3.X UR29, UPT, UPT, URZ, UR23, URZ, UP0, !UPT ;  /* 0x00000017ff1d7290 */ /* 0x000fe200087fe4ff */
[----:B------:R1:W1:Y:S01]  /*1bd0*/  SYNCS.PHASECHK.TRANS64.TRYWAIT P0, [UR8+0x28], R2 ;  /* 0x00002802ff0075a7 */ /* 0x0002620008001108 */
[----:B------:R-:W-:Y:S01]  /*1be0*/  ULEA UR8, UR25, UR4, 0xe ;  /* 0x0000000419087291 */ /* 0x000fe2000f8e70ff */
[----:B------:R-:W-:Y:S01]  /*1bf0*/  UMOV UR26, 0x0 ;  /* 0x00000000001a7882 */ /* 0x000fe20000000000 */
[----:B------:R-:W-:-:S02]  /*1c00*/  UMOV UR27, 0x10000000 ;  /* 0x10000000001b7882 */ /* 0x000fc40000000000 */
[----:B------:R-:W-:Y:S01]  /*1c10*/  UIADD3 UR8, UPT, UPT, UR8, 0xb400, URZ ;  /* 0x0000b40008087890 */ /* 0x000fe2000fffe0ff */
[----:B------:R-:W-:Y:S01]  /*1c20*/  UMOV UR19, UR35 ;  /* 0x0000002300137c82 */ /* 0x000fe20008000000 */
[----:B------:R-:W-:Y:S01]  /*1c30*/  UMOV UR20, UR36 ;  /* 0x0000002400147c82 */ /* 0x000fe20008000000 */
[----:B------:R-:W-:Y:S01]  /*1c40*/  UMOV UR12, UR36 ;  /* 0x00000024000c7c82 */ /* 0x000fe20008000000 */
[----:B------:R-:W-:Y:S01]  /*1c50*/  UMOV UR9, UR17 ;  /* 0x0000001100097c82 */ /* 0x000fe20008000000 */
[----:B------:R-:W-:Y:S01]  /*1c60*/  UMOV UR10, UR18 ;  /* 0x00000012000a7c82 */ /* 0x000fe20008000000 */
[----:B------:R1:W-:Y:S01]  /*1c70*/  UTMALDG.3D [UR16], [UR30], desc[UR26] ;  /* 0x00001a101e0075b4 */ /* 0x0003e20008011000 */
[----:B------:R-:W-:Y:S01]  /*1c80*/  UIADD3 UR24, UPT, UPT, UR24, 0x1, URZ ;  /* 0x0000000118187890 */ /* 0x000fe2000fffe0ff */
[----:B------:R-:W-:-:S03]  /*1c90*/  UMOV UR25, UR6 ;  /* 0x0000000600197c82 */ /* 0x000fc60008000000 */
[----:B------:R-:W-:Y:S01]  /*1ca0*/  UISETP.NE.AND UP0, UPT, UR24, UR21, UPT ;  /* 0x000000151800728c */ /* 0x000fe2000bf05270 */
[----:B------:R1:W-:Y:S08]  /*1cb0*/  UTMALDG.3D [UR8], [UR28], desc[UR26] ;  /* 0x00001a081c0075b4 */ /* 0x0003f00008011000 */
[----:B------:R-:W-:Y:S05]  /*1cc0*/  BRA.U UP0, `(.L_x_31) ;  /* 0xfffffffd005c7547 */ /* 0x000fea000b83ffff */
.L_x_26:
[C---:B-1----:R-:W-:Y:S01]  /*1cd0*/  LEA R2, R16.reuse, UR4, 0x3 ;  /* 0x0000000410027c11 */ /* 0x042fe2000f8e18ff */
[----:B------:R-:W-:Y:S01]  /*1ce0*/  NOP ;  /* 0x0000000000007918 */ /* 0x000fe20000000000 */
[----:B--2---:R-:W-:Y:S02]  /*1cf0*/  SHF.L.U32 R3, R13, 0x1f, RZ ;  /* 0x0000001f0d037819 */ /* 0x004fe400000006ff */
[----:B------:R-:W-:Y:S02]  /*1d00*/  LEA R4, R16, UR4, 0x4 ;  /* 0x0000000410047c11 */ /* 0x000fe4000f8e20ff */
[----:B------:R-:W1:Y:S02]  /*1d10*/  SYNCS.PHASECHK.TRANS64.TRYWAIT P0, [R2+URZ+0xa0], R3 ;  /* 0x0000a003020075a7 */ /* 0x000e6400080011ff */
[----:B-1----:R-:W-:Y:S05]  /*1d20*/  @!P0 BRA `(.L_x_32) ;  /* 0x0000007000e88947 */ /* 0x002fea0003800000 */
.L_x_129:
[----:B------:R-:W2:Y:S01]  /*1d30*/  LDS.128 R4, [R4+0x130] ;  /* 0x0001300004047984 */ /* 0x000ea20000000c00 */
[----:B---3--:R-:W-:Y:S01]  /*1d40*/  ISETP.GE.AND P0, PT, R40, 0x1, PT ;  /* 0x000000012800780c */ /* 0x008fe20003f06270 */
[----:B-1----:R-:W-:Y:S01]  /*1d50*/  VIADD R2, R2, 0xb0 ;  /* 0x000000b002027836 */ /* 0x002fe20000000000 */
[----:B------:R-:W-:Y:S01]  /*1d60*/  @!PT LDS RZ, [RZ] ;  /* 0x00000000fffff984 */ /* 0x000fe20000000800 */
[----:B------:R-:W-:Y:S01]  /*1d70*/  @!PT LDS RZ, [RZ] ;  /* 0x00000000fffff984 */ /* 0x000fe20000000800 */
[----:B------:R-:W-:Y:S01]  /*1d80*/  @!PT LDS RZ, [RZ] ;  /* 0x00000000fffff984 */ /* 0x000fe20000000800 */
[----:B------:R-:W-:Y:S01]  /*1d90*/  @!PT LDS RZ, [RZ] ;  /* 0x00000000fffff984 */ /* 0x000fe20000000800 */
[----:B------:R1:W-:Y:S06]  /*1da0*/  MEMBAR.ALL.CTA ;  /* 0x0000000000007992 */ /* 0x0003ec0000008000 */
[----:B-1----:R-:W1:Y:S01]  /*1db0*/  FENCE.VIEW.ASYNC.S ;  /* 0x00000000000073c6 */ /* 0x002e620000000000 */
[----:B------:R-:W-:-:S04]  /*1dc0*/  PRMT R2, RZ, 0x654, R2 ;  /* 0x00000654ff027816 */ /* 0x000fc80000000002 */
[----:B-1----:R1:W-:Y:S01]  /*1dd0*/  SYNCS.ARRIVE.TRANS64.RED.A1T0 RZ, [R2+URZ], RZ ;  /* 0x000000ff02ff79a7 */ /* 0x0023e200081004ff */
[----:B--2---:R-:W-:-:S13]  /*1de0*/  LOP3.LUT P2, RZ, R6, 0x1, RZ, 0xc0, !PT ;  /* 0x0000000106ff7812 */ /* 0x004fda000784c0ff */
[----:B------:R-:W-:Y:S01]  /*1df0*/  @P2 SHF.R.U32.HI R3, RZ, 0x10, R5 ;  /* 0x00000010ff032819 */ /* 0x000fe20000011605 */
[----:B------:R-:W-:Y:S01]  /*1e00*/  VOTEU.ANY UP0, P2 ;  /* 0x0000000000ff7886 */ /* 0x000fe20001000100 */
[----:B------:R-:W-:Y:S02]  /*1e10*/  @P2 MOV R10, R4 ;  /* 0x00000004000a2202 */ /* 0x000fe40000000f00 */
[----:B------:R-:W-:Y:S02]  /*1e20*/  @P2 R2UR.BROADCAST UR8, R3 ;  /* 0x00000000030822ca */ /* 0x000fe400008e0000 */
[----:B------:R-:W-:-:S11]  /*1e30*/  @P2 LOP3.LUT R9, R5, 0xffff, RZ, 0xc0, !PT ;  /* 0x0000ffff05092812 */ /* 0x000fd600078ec0ff */
[----:B------:R-:W-:Y:S01]  /*1e40*/  @UP0 UMOV UR36, UR8 ;  /* 0x0000000800240c82 */ /* 0x000fe20008000000 */
[----:B-1----:R-:W-:Y:S05]  /*1e50*/  @!P0 BRA `(.L_x_33) ;  /* 0x0000000000b88947 */ /* 0x002fea0003800000 */
[----:B------:R-:W4:Y:S01]  /*1e60*/  LDC.64 R4, c[0x0][0xb18] ;  /* 0x0002c600ff047b82 */ /* 0x000f220000000a00 */
[----:B------:R-:W-:-:S07]  /*1e70*/  ISETP.NE.AND P3, PT, R40, 0x1, PT ;  /* 0x000000012800780c */ /* 0x000fce0003f65270 */
[----:B------:R-:W1:Y:S08]  /*1e80*/  LDC.64 R6, c[0x0][0xb10] ;  /* 0x0002c400ff067b82 */ /* 0x000e700000000a00 */
[----:B------:R-:W2:Y:S08]  /*1e90*/  LDC R14, c[0x0][0xb20] ;  /* 0x0002c800ff0e7b82 */ /* 0x000eb00000000800 */
[----:B------:R-:W3:Y:S01]  /*1ea0*/  LDC R15, c[0x0][0xb0c] ;  /* 0x0002c300ff0f7b82 */ /* 0x000ee20000000800 */
[----:B----4-:R-:W-:Y:S01]  /*1eb0*/  IMAD.HI.U32 R19, R0, R5, RZ ;  /* 0x0000000500137227 */ /* 0x010fe200078e00ff */
[----:B------:R-:W-:-:S03]  /*1ec0*/  ISETP.NE.AND P0, PT, R4, 0x1, PT ;  /* 0x000000010400780c */ /* 0x000fc60003f05270 */
[----:B------:R-:W-:-:S03]  /*1ed0*/  IMAD.HI.U32 R5, R9, R5, RZ ;  /* 0x0000000509057227 */ /* 0x000fc600078e00ff */
[----:B------:R-:W4:Y:S01]  /*1ee0*/  LDC.64 R2, c[0x0][0xb28] ;  /* 0x0002ca00ff027b82 */ /* 0x000f220000000a00 */
[----:B-1----:R-:W-:-:S04]  /*1ef0*/  IMAD.HI.U32 R20, R8, R6, RZ ;  /* 0x0000000608147227 */ /* 0x002fc800078e00ff */
[----:B------:R-:W-:Y:S01]  /*1f00*/  IMAD.HI.U32 R21, R10, R6, RZ ;  /* 0x000000060a157227 */ /* 0x000fe200078e00ff */
[----:B------:R-:W-:Y:S02]  /*1f10*/  SHF.R.U32.HI R20, RZ, R7, R20 ;  /* 0x00000007ff147219 */ /* 0x000fe40000011614 */
[-C--:B--2---:R-:W-:Y:S02]  /*1f20*/  SHF.R.U32.HI R19, RZ, R14.reuse, R19 ;  /* 0x0000000eff137219 */ /* 0x084fe40000011613 */
[----:B------:R-:W-:Y:S02]  /*1f30*/  SHF.R.U32.HI R5, RZ, R14, R5 ;  /* 0x0000000eff057219 */ /* 0x000fe40000011605 */
[----:B------:R-:W-:Y:S02]  /*1f40*/  SEL R19, R0, R19, !P0 ;  /* 0x0000001300137207 */ /* 0x000fe40004000000 */
[----:B------:R-:W-:Y:S02]  /*1f50*/  SHF.R.U32.HI R21, RZ, R7, R21 ;  /* 0x00000007ff157219 */ /* 0x000fe40000011615 */
[----:B---3--:R-:W-:-:S02]  /*1f60*/  ISETP.NE.AND P1, PT, R15, 0x1, PT ;  /* 0x000000010f00780c */ /* 0x008fc40003f25270 */
[----:B------:R-:W-:Y:S02]  /*1f70*/  SEL R5, R9, R5, !P0 ;  /* 0x0000000509057207 */ /* 0x000fe40004000000 */
[----:B------:R-:W-:Y:S02]  /*1f80*/  SEL R20, R8, R20, !P1 ;  /* 0x0000001408147207 */ /* 0x000fe40004800000 */
[----:B------:R-:W-:Y:S01]  /*1f90*/  SEL R21, R10, R21, !P1 ;  /* 0x000000150a157207 */ /* 0x000fe20004800000 */
[----:B----4-:R-:W-:-:S04]  /*1fa0*/  IMAD.HI.U32 R18, R19, R2, RZ ;  /* 0x0000000213127227 */ /* 0x010fc800078e00ff */
        /* <DEDUP_REMOVED lines=10> */
[----:B------:R-:W-:-:S04]  /*2050*/  @!P0 IMAD.HI.U32 R7, R21, R2, RZ ;  /* 0x0000000215078227 */ /* 0x000fc800078e00ff */
[----:B------:R-:W-:Y:S01]  /*2060*/  IMAD.MOV R2, RZ, RZ, -R6 ;  /* 0x000000ffff027224 */ /* 0x000fe200078e0a06 */
[----:B------:R-:W-:Y:S02]  /*2070*/  @!P0 SHF.R.U32.HI R3, RZ, R3, R7 ;  /* 0x00000003ff038219 */ /* 0x000fe40000011607 */
[----:B------:R-:W-:Y:S01]  /*2080*/  IADD3 R7, PT, PT, -R5, RZ, RZ ;  /* 0x000000ff05077210 */ /* 0x000fe20007ffe1ff */
[----:B------:R-:W-:Y:S01]  /*2090*/  IMAD R2, R40, R2, R5 ;  /* 0x0000000228027224 */ /* 0x000fe200078e0205 */
        /* <DEDUP_REMOVED lines=10> */
.L_x_33:
[----:B------:R-:W1:Y:S02]  /*2140*/  LDCU UR8, c[0x0][0xb30] ;  /* 0x00016600ff0877ac */ /* 0x000e640008000800 */
[----:B-1----:R-:W-:-:S09]  /*2150*/  UISETP.NE.AND UP0, UPT, UR8, 0x1, UPT ;  /* 0x000000010800788c */ /* 0x002fd2000bf05270 */
[----:B------:R-:W-:Y:S05]  /*2160*/  BRA.U UP0, `(.L_x_34) ;  /* 0x0000000100407547 */ /* 0x000fea000b800000 */
[----:B------:R-:W1:Y:S08]  /*2170*/  LDC.64 R4, c[0x0][0xb10] ;  /* 0x0002c400ff047b82 */ /* 0x000e700000000a00 */
[----:B------:R-:W2:Y:S08]  /*2180*/  LDC.64 R2, c[0x0][0xb18] ;  /* 0x0002c600ff027b82 */ /* 0x000eb00000000a00 */
[----:B------:R-:W3:Y:S08]  /*2190*/  LDC R6, c[0x0][0xb20] ;  /* 0x0002c800ff067b82 */ /* 0x000ef00000000800 */
[----:B------:R-:W4:Y:S01]  /*21a0*/  LDC R7, c[0x0][0xb0c] ;  /* 0x0002c300ff077b82 */ /* 0x000f220000000800 */
[----:B-1----:R-:W-:-:S05]  /*21b0*/  IMAD.HI.U32 R4, R10, R4, RZ ;  /* 0x000000040a047227 */ /* 0x002fca00078e00ff */
[----:B------:R-:W-:Y:S01]  /*21c0*/  SHF.R.U32.HI R4, RZ, R5, R4 ;  /* 0x00000005ff047219 */ /* 0x000fe20000011604 */
[----:B--2---:R-:W-:Y:S01]  /*21d0*/  IMAD.HI.U32 R3, R9, R3, RZ ;  /* 0x0000000309037227 */ /* 0x004fe200078e00ff */
[----:B------:R-:W-:-:S04]  /*21e0*/  ISETP.NE.AND P0, PT, R2, 0x1, PT ;  /* 0x000000010200780c */ /* 0x000fc80003f05270 */
[----:B---3--:R-:W-:-:S04]  /*21f0*/  SHF.R.U32.HI R3, RZ, R6, R3 ;  /* 0x00000006ff037219 */ /* 0x008fc80000011603 */
[----:B------:R-:W-:Y:S02]  /*2200*/  SEL R3, R9, R3, !P0 ;  /* 0x0000000309037207 */ /* 0x000fe40004000000 */
[----:B----4-:R-:W-:-:S04]  /*2210*/  ISETP.NE.AND P1, PT, R7, 0x1, PT ;  /* 0x000000010700780c */ /* 0x010fc80003f25270 */
[----:B------:R-:W-:-:S05]  /*2220*/  SEL R4, R10, R4, !P1 ;  /* 0x000000040a047207 */ /* 0x000fca0004800000 */
[----:B------:R-:W-:Y:S02]  /*2230*/  IMAD.IADD R5, R3, 0x1, -R4 ;  /* 0x0000000103057824 */ /* 0x000fe400078e0a04 */
[----:B------:R-:W-:Y:S02]  /*2240*/  IMAD.IADD R3, R4, 0x1, -R3 ;  /* 0x0000000104037824 */ /* 0x000fe400078e0a03 */
[----:B------:R-:W-:Y:S02]  /*2250*/  IMAD R10, R5, R7, R10 ;  /* 0x00000007050a7224 */ /* 0x000fe400078e020a */
[----:B------:R-:W-:-:S07]  /*2260*/  IMAD R9, R3, R2, R9 ;  /* 0x0000000203097224 */ /* 0x000fce00078e0209 */
.L_x_34:
[----:B------:R-:W-:Y:S01]  /*2270*/  VIADD R16, R16, 0x1 ;  /* 0x0000000110107836 */ /* 0x000fe20000000000 */
[----:B------:R-:W-:Y:S01]  /*2280*/  PLOP3.LUT P1, PT, PT, PT, PT, 0x80, 0x8 ;  /* 0x000000000008781c */ /* 0x000fe20003f2f070 */
[----:B------:R-:W-:Y:S02]  /*2290*/  IMAD.IADD R15, R10, 0x1, R95 ;  /* 0x000000010a0f7824 */ /* 0x000fe400078e025f */
[----:B------:R-:W-:Y:S01]  /*22a0*/  IMAD.IADD R14, R9, 0x1, R94 ;  /* 0x00000001090e7824 */ /* 0x000fe200078e025e */
[----:B------:R-:W-:-:S04]  /*22b0*/  ISETP.NE.AND P0, PT, R16, 0x2, PT ;  /* 0x000000021000780c */ /* 0x000fc80003f05270 */
[----:B------:R-:W-:Y:S02]  /*22c0*/  SEL R2, RZ, 0x1, P0 ;  /* 0x00000001ff027807 */ /* 0x000fe40000000000 */
[----:B------:R-:W-:Y:S02]  /*22d0*/  SEL R16, R16, RZ, P0 ;  /* 0x000000ff10107207 */ /* 0x000fe40000000000 */
[----:B------:R-:W-:Y:S01]  /*22e0*/  LOP3.LUT R13, R13, R2, RZ, 0x3c, !PT ;  /* 0x000000020d0d7212 */ /* 0x000fe200078e3cff */
[----:B------:R-:W-:Y:S06]  /*22f0*/  @P2 BRA `(.L_x_35) ;  /* 0xfffffff000982947 */ /* 0x000fec000383ffff */
[----:B------:R-:W-:Y:S01]  /*2300*/  UIADD3 UR4, UPT, UPT, UR4, 0x28, URZ ;  /* 0x0000002804047890 */ /* 0x000fe2000fffe0ff */
[----:B------:R-:W-:-:S03]  /*2310*/  SHF.L.U32 R2, R17, 0x1f, RZ ;  /* 0x0000001f11027819 */ /* 0x000fc600000006ff */
[----:B------:R-:W-:-:S09]  /*2320*/  ULEA UR5, UR6, UR4, 0x3 ;  /* 0x0000000406057291 */ /* 0x000fd2000f8e18ff */
[----:B------:R-:W1:Y:S02]  /*2330*/  SYNCS.PHASECHK.TRANS64.TRYWAIT P0, [UR5], R2 ;  /* 0x00000002ff0075a7 */ /* 0x000e640008001105 */
[----:B-1----:R-:W-:Y:S05]  /*2340*/  @!P0 BRA `(.L_x_36) ;  /* 0x0000006c00748947 */ /* 0x002fea0003800000 */
.L_x_131:
[----:B------:R-:W-:-:S04]  /*2350*/  UIADD3 UR6, UPT, UPT, UR6, 0x1, URZ ;  /* 0x0000000106067890 */ /* 0x000fc8000fffe0ff */
[----:B------:R-:W-:-:S04]  /*2360*/  UISETP.NE.AND UP0, UPT, UR6, 0x5, UPT ;  /* 0x000000050600788c */ /* 0x000fc8000bf05270 */
[----:B------:R-:W-:Y:S02]  /*2370*/  USEL UR7, URZ, 0x1, UP0 ;  /* 0x00000001ff077887 */ /* 0x000fe40008000000 */
[----:B------:R-:W-:-:S04]  /*2380*/  USEL UR6, UR6, URZ, UP0 ;  /* 0x000000ff06067287 */ /* 0x000fc80008000000 */
[----:B------:R-:W-:Y:S01]  /*2390*/  ULEA UR5, UR6, UR4, 0x3 ;  /* 0x0000000406057291 */ /* 0x000fe2000f8e18ff */
[----:B-1----:R-:W-:-:S04]  /*23a0*/  LOP3.LUT R2, R17, UR7, RZ, 0x3c, !PT ;  /* 0x0000000711027c12 */ /* 0x002fc8000f8e3cff */
[----:B------:R-:W-:-:S04]  /*23b0*/  SHF.L.U32 R3, R2, 0x1f, RZ ;  /* 0x0000001f02037819 */ /* 0x000fc800000006ff */
[----:B------:R-:W1:Y:S02]  /*23c0*/  SYNCS.PHASECHK.TRANS64.TRYWAIT P0, [UR5], R3 ;  /* 0x00000003ff0075a7 */ /* 0x000e640008001105 */
[----:B-1----:R-:W-:Y:S05]  /*23d0*/  @!P0 BRA `(.L_x_37) ;  /* 0x0000006c00688947 */ /* 0x002fea0003800000 */
.L_x_133:
[----:B------:R-:W-:-:S04]  /*23e0*/  UIADD3 UR6, UPT, UPT, UR6, 0x1, URZ ;  /* 0x0000000106067890 */ /* 0x000fc8000fffe0ff */
[----:B------:R-:W-:-:S04]  /*23f0*/  UISETP.NE.AND UP0, UPT, UR6, 0x5, UPT ;  /* 0x000000050600788c */ /* 0x000fc8000bf05270 */
[----:B------:R-:W-:Y:S02]  /*2400*/  USEL UR7, URZ, 0x1, UP0 ;  /* 0x00000001ff077887 */ /* 0x000fe40008000000 */
[----:B------:R-:W-:-:S04]  /*2410*/  USEL UR6, UR6, URZ, UP0 ;  /* 0x000000ff06067287 */ /* 0x000fc80008000000 */
[----:B------:R-:W-:Y:S01]  /*2420*/  ULEA UR5, UR6, UR4, 0x3 ;  /* 0x0000000406057291 */ /* 0x000fe2000f8e18ff */
[----:B------:R-:W-:-:S04]  /*2430*/  LOP3.LUT R2, R2, UR7, RZ, 0x3c, !PT ;  /* 0x0000000702027c12 */ /* 0x000fc8000f8e3cff */
[----:B-1----:R-:W-:-:S04]  /*2440*/  SHF.L.U32 R3, R2, 0x1f, RZ ;  /* 0x0000001f02037819 */ /* 0x002fc800000006ff */
[----:B------:R-:W1:Y:S02]  /*2450*/  SYNCS.PHASECHK.TRANS64.TRYWAIT P0, [UR5], R3 ;  /* 0x00000003ff0075a7 */ /* 0x000e640008001105 */
[----:B-1----:R-:W-:Y:S05]  /*2460*/  @!P0 BRA `(.L_x_38) ;  /* 0x0000006c005c8947 */ /* 0x002fea0003800000 */
.L_x_135:
        /* <DEDUP_REMOVED lines=9> */
.L_x_137:
[----:B------:R-:W-:-:S04]  /*2500*/  UIADD3 UR6, UPT, UPT, UR6, 0x1, URZ ;  /* 0x0000000106067890 */ /* 0x000fc8000fffe0ff */
[----:B------:R-:W-:-:S04]  /*2510*/  UISETP.NE.AND UP0, UPT, UR6, 0x5, UPT ;  /* 0x000000050600788c */ /* 0x000fc8000bf05270 */
[----:B------:R-:W-:Y:S02]  /*2520*/  USEL UR5, URZ, 0x1, UP0 ;  /* 0x00000001ff057887 */ /* 0x000fe40008000000 */
[----:B------:R-:W-:-:S04]  /*2530*/  USEL UR6, UR6, URZ, UP0 ;  /* 0x000000ff06067287 */ /* 0x000fc80008000000 */
[----:B------:R-:W-:Y:S01]  /*2540*/  ULEA UR6, UR6, UR4, 0x3 ;  /* 0x0000000406067291 */ /* 0x000fe2000f8e18ff */
[----:B------:R-:W-:-:S04]  /*2550*/  LOP3.LUT R2, R2, UR5, RZ, 0x3c, !PT ;  /* 0x0000000502027c12 */ /* 0x000fc8000f8e3cff */
[----:B------:R-:W-:Y:S01]  /*2560*/  SHF.L.U32 R2, R2, 0x1f, RZ ;  /* 0x0000001f02027819 */ /* 0x000fe200000006ff */
[----:B-1--4-:R-:W-:-:S07]  /*2570*/  IMAD.U32 R0, RZ, RZ, UR6 ;  /* 0x00000006ff007e24 */ /* 0x012fce000f8e00ff */
.L_x_40:
[----:B-1----:R1:W2:Y:S02]  /*2580*/  SYNCS.PHASECHK.TRANS64.TRYWAIT P0, [R0+URZ], R2 ;  /* 0x00000002000075a7 */ /* 0x0022a400080011ff */
[----:B--2---:R-:W-:Y:S05]  /*2590*/  @!P0 NANOSLEEP.SYNCS 0x989680 ;  /* 0x009896800000895d */ /* 0x004fea0003900000 */
[----:B------:R-:W2:Y:S02]  /*25a0*/  @!P0 SYNCS.PHASECHK.TRANS64 P0, [R0+URZ], R2 ;  /* 0x00000002000085a7 */ /* 0x000ea400080010ff */
[----:B--2---:R-:W-:Y:S05]  /*25b0*/  @P0 EXIT ;  /* 0x000000000000094d */ /* 0x004fea0003800000 */
[----:B------:R-:W-:Y:S05]  /*25c0*/  BRA `(.L_x_40) ;  /* 0xfffffffc00ec7947 */ /* 0x000fea000383ffff */
.L_x_17:
[----:B------:R-:W-:-:S04]  /*25d0*/  UISETP.NE.AND UP1, UPT, UR37, URZ, UPT ;  /* 0x000000ff2500728c */ /* 0x000fc8000bf25270 */
[----:B------:R-:W-:-:S09]  /*25e0*/  UISETP.NE.OR UP1, UPT, UR8, 0x1, UP1 ;  /* 0x000000010800788c */ /* 0x000fd20008f25670 */
[----:B------:R-:W-:Y:S05]  /*25f0*/  BRA.U UP1, `(.L_x_41) ;  /* 0x0000000501487547 */ /* 0x000fea000b800000 */
[----:B------:R-:W-:Y:S01]  /*2600*/  ISETP.NE.AND P2, PT, R2, RZ, PT ;  /* 0x000000ff0200720c */ /* 0x000fe20003f45270 */
[----:B------:R-:W-:Y:S01]  /*2610*/  IMAD.MOV.U32 R12, RZ, RZ, 0x1 ;  /* 0x00000001ff0c7424 */ /* 0x000fe200078e00ff */
[----:B------:R-:W-:Y:S02]  /*2620*/  CS2R R10, SRZ ;  /* 0x00000000000a7805 */ /* 0x000fe4000001ff00 */
[----:B------:R-:W-:Y:S01]  /*2630*/  CS2R R8, SRZ ;  /* 0x0000000000087805 */ /* 0x000fe2000001ff00 */
[----:B------:R-:W-:Y:S01]  /*2640*/  UMOV UR4, 0x400 ;  /* 0x0000040000047882 */ /* 0x000fe20000000000 */
[----:B------:R-:W-:Y:S01]  /*2650*/  UMOV UR6, URZ ;  /* 0x000000ff00067c82 */ /* 0x000fe20008000000 */
[----:B------:R-:W-:-:S12]  /*2660*/  ULEA UR37, UR37, UR4, 0x18 ;  /* 0x0000000425257291 */ /* 0x000fd8000f8ec0ff */
.L_x_45:
[----:B------:R-:W-:Y:S02]  /*2670*/  LEA R0, R8, UR37, 0x3 ;  /* 0x0000002508007c11 */ /* 0x000fe4000f8e18ff */
[----:B------:R-:W-:-:S03]  /*2680*/  SHF.L.U32 R4, R9, 0x1f, RZ ;  /* 0x0000001f09047819 */ /* 0x000fc600000006ff */
[----:B------:R-:W-:Y:S01]  /*2690*/  VIADD R5, R0, 0x110 ;  /* 0x0000011000057836 */ /* 0x000fe20000000000 */
[----:B------:R-:W1:Y:S02]  /*26a0*/  SYNCS.PHASECHK.TRANS64.TRYWAIT P0, [R0+URZ+0x100], R4 ;  /* 0x00010004000075a7 */ /* 0x000e6400080011ff */
[----:B-1----:R-:W-:Y:S05]  /*26b0*/  @!P0 BRA `(.L_x_42) ;  /* 0x0000006800f88947 */ /* 0x002fea0003800000 */
.L_x_138:
[----:B------:R-:W-:Y:S01]  /*26c0*/  ULEA UR5, UR6, UR37, 0x3 ;  /* 0x0000002506057291 */ /* 0x000fe2000f8e18ff */
[----:B-1----:R-:W-:Y:S01]  /*26d0*/  PRMT R0, RZ, 0x654, R5 ;  /* 0x00000654ff007816 */ /* 0x002fe20000000005 */
[----:B------:R-:W-:Y:S01]  /*26e0*/  @!P2 IMAD.MOV.U32 R4, RZ, RZ, 0x10 ;  /* 0x00000010ff04a424 */ /* 0x000fe200078e00ff */
[----:B------:R-:W-:Y:S01]  /*26f0*/  SHF.L.U32 R5, R12, 0x1f, RZ ;  /* 0x0000001f0c057819 */ /* 0x000fe200000006ff */
[----:B------:R-:W-:Y:S01]  /*2700*/  UIADD3 UR4, UPT, UPT, UR5, 0xa0, URZ ;  /* 0x000000a005047890 */ /* 0x000fe2000fffe0ff */
[----:B------:R1:W-:Y:S05]  /*2710*/  SYNCS.ARRIVE.TRANS64.RED.A1T0 RZ, [R0+URZ], RZ ;  /* 0x000000ff00ff79a7 */ /* 0x0003ea00081004ff */
[----:B------:R-:W-:Y:S01]  /*2720*/  IMAD.U32 R6, RZ, RZ, UR4 ;  /* 0x00000004ff067e24 */ /* 0x000fe2000f8e00ff */
[----:B------:R-:W2:Y:S04]  /*2730*/  SYNCS.PHASECHK.TRANS64.TRYWAIT P0, [UR5+0xb0], R5 ;  /* 0x0000b005ff0075a7 */ /* 0x000ea80008001105 */
[----:B------:R-:W-:Y:S01]  /*2740*/  PRMT R6, R2, 0x654, R6 ;  /* 0x0000065402067816 */ /* 0x000fe20000000006 */
[----:B-12---:R-:W-:Y:S06]  /*2750*/  @!P0 BRA `(.L_x_43) ;  /* 0x0000006800e48947 */ /* 0x006fec0003800000 */
.L_x_140:
[----:B------:R-:W-:Y:S01]  /*2760*/  ULEA UR4, UR6, UR37, 0x4 ;  /* 0x0000002506047291 */ /* 0x000fe2000f8e20ff */
[----:B------:R-:W-:Y:S01]  /*2770*/  SEL R3, R6, R3, !P2 ;  /* 0x0000000306037207 */ /* 0x000fe20005000000 */
[----:B------:R-:W-:Y:S01]  /*2780*/  UIADD3 UR5, UPT, UPT, UR5, 0xa0, URZ ;  /* 0x000000a005057890 */ /* 0x000fe2000fffe0ff */
[----:B-1----:R-:W-:Y:S01]  /*2790*/  LEA R0, R11, UR37, 0x3 ;  /* 0x000000250b007c11 */ /* 0x002fe2000f8e18ff */
[----:B------:R-:W-:Y:S01]  /*27a0*/  UIADD3 UR4, UPT, UPT, UR4, 0x130, URZ ;  /* 0x0000013004047890 */ /* 0x000fe2000fffe0ff */
[----:B------:R1:W-:Y:S01]  /*27b0*/  @!P2 SYNCS.ARRIVE.TRANS64.RED RZ, [R3+URZ], R4 ;  /* 0x0000000403ffa9a7 */ /* 0x0003e200080004ff */
[----:B------:R-:W-:Y:S01]  /*27c0*/  UIADD3 UR6, UPT, UPT, UR6, 0x1, URZ ;  /* 0x0000000106067890 */ /* 0x000fe2000fffe0ff */
[----:B------:R-:W-:-:S03]  /*27d0*/  VIADD R8, R8, 0x1 ;  /* 0x0000000108087836 */ /* 0x000fc60000000000 */
[----:B------:R-:W-:Y:S02]  /*27e0*/  UISETP.NE.AND UP0, UPT, UR6, 0x2, UPT ;  /* 0x000000020600788c */ /* 0x000fe4000bf05270 */
[----:B------:R-:W-:Y:S01]  /*27f0*/  ISETP.NE.AND P0, PT, R8, 0x2, PT ;  /* 0x000000020800780c */ /* 0x000fe20003f05270 */
[----:B------:R-:W-:Y:S06]  /*2800*/  UGETNEXTWORKID.BROADCAST [UR4], [UR5] ;  /* 0x00000000040073ca */ /* 0x000fec0008000100 */
[----:B------:R-:W-:Y:S02]  /*2810*/  USEL UR4, URZ, 0x1, UP0 ;  /* 0x00000001ff047887 */ /* 0x000fe40008000000 */
[----:B------:R-:W-:-:S04]  /*2820*/  USEL UR6, UR6, URZ, UP0 ;  /* 0x000000ff06067287 */ /* 0x000fc80008000000 */
[----:B------:R-:W-:Y:S02]  /*2830*/  LOP3.LUT R12, R12, UR4, RZ, 0x3c, !PT ;  /* 0x000000040c0c7c12 */ /* 0x000fe4000f8e3cff */
[----:B-1----:R-:W-:-:S04]  /*2840*/  SHF.L.U32 R4, R10, 0x1f, RZ ;  /* 0x0000001f0a047819 */ /* 0x002fc800000006ff */
[----:B------:R-:W1:Y:S02]  /*2850*/  SYNCS.PHASECHK.TRANS64.TRYWAIT P1, [R0+URZ+0xa0], R4 ;  /* 0x0000a004000075a7 */ /* 0x000e6400080211ff */
[----:B-1----:R-:W-:Y:S05]  /*2860*/  @!P1 BRA `(.L_x_44) ;  /* 0x0000006800b89947 */ /* 0x002fea0003800000 */
.L_x_141:
[C---:B-1----:R-:W-:Y:S01]  /*2870*/  LEA R4, R11.reuse, UR37, 0x4 ;  /* 0x000000250b047c11 */ /* 0x042fe2000f8e20ff */
[----:B------:R-:W-:Y:S01]  /*2880*/  VIADD R0, R0, 0xb0 ;  /* 0x000000b000007836 */ /* 0x000fe20000000000 */
[----:B------:R-:W-:Y:S01]  /*2890*/  SEL R8, R8, RZ, P0 ;  /* 0x000000ff08087207 */ /* 0x000fe20000000000 */
[----:B------:R-:W-:-:S03]  /*28a0*/  VIADD R11, R11, 0x1 ;  /* 0x000000010b0b7836 */ /* 0x000fc60000000000 */
[----:B------:R-:W1:Y:S01]  /*28b0*/  LDS.128 R4, [R4+0x130] ;  /* 0x0001300004047984 */ /* 0x000e620000000c00 */
[----:B------:R-:W-:Y:S02]  /*28c0*/  PRMT R0, RZ, 0x654, R0 ;  /* 0x00000654ff007816 */ /* 0x000fe40000000000 */
[C---:B------:R-:W-:Y:S01]  /*28d0*/  ISETP.NE.AND P1, PT, R11.reuse, 0x2, PT ;  /* 0x000000020b00780c */ /* 0x040fe20003f25270 */
[----:B------:R-:W-:Y:S01]  /*28e0*/  @!PT LDS RZ, [RZ] ;  /* 0x00000000fffff984 */ /* 0x000fe20000000800 */
[----:B------:R-:W-:Y:S01]  /*28f0*/  @!PT LDS RZ, [RZ] ;  /* 0x00000000fffff984 */ /* 0x000fe20000000800 */
[----:B------:R-:W-:Y:S01]  /*2900*/  @!PT LDS RZ, [RZ] ;  /* 0x00000000fffff984 */ /* 0x000fe20000000800 */
[----:B------:R-:W-:Y:S01]  /*2910*/  @!PT LDS RZ, [RZ] ;  /* 0x00000000fffff984 */ /* 0x000fe20000000800 */
[----:B------:R2:W-:Y:S06]  /*2920*/  MEMBAR.ALL.CTA ;  /* 0x0000000000007992 */ /* 0x0005ec0000008000 */
[----:B--2---:R-:W2:Y:S01]  /*2930*/  FENCE.VIEW.ASYNC.S ;  /* 0x00000000000073c6 */ /* 0x004ea20000000000 */
[----:B------:R-:W-:Y:S01]  /*2940*/  SEL R11, R11, RZ, P1 ;  /* 0x000000ff0b0b7207 */ /* 0x000fe20000800000 */
[----:B--2---:R2:W-:Y:S01]  /*2950*/  SYNCS.ARRIVE.TRANS64.RED.A1T0 RZ, [R0+URZ], RZ ;  /* 0x000000ff00ff79a7 */ /* 0x0045e200081004ff */
[----:B-1----:R-:W-:-:S02]  /*2960*/  LOP3.LUT P3, RZ, R6, 0x1, RZ, 0xc0, !PT ;  /* 0x0000000106ff7812 */ /* 0x002fc4000786c0ff */
[----:B------:R-:W-:-:S04]  /*2970*/  SEL R4, RZ, 0x1, P1 ;  /* 0x00000001ff047807 */ /* 0x000fc80000800000 */
[----:B------:R-:W-:Y:S02]  /*2980*/  LOP3.LUT R10, R10, R4, RZ, 0x3c, !PT ;  /* 0x000000040a0a7212 */ /* 0x000fe400078e3cff */
[----:B--2---:R-:W-:-:S04]  /*2990*/  SEL R0, RZ, 0x1, P0 ;  /* 0x00000001ff007807 */ /* 0x004fc80000000000 */
[----:B------:R-:W-:Y:S01]  /*29a0*/  LOP3.LUT R9, R9, R0, RZ, 0x3c, !PT ;  /* 0x0000000009097212 */ /* 0x000fe200078e3cff */
[----:B------:R-:W-:Y:S06]  /*29b0*/  @P3 BRA `(.L_x_45) ;  /* 0xfffffffc002c3947 */ /* 0x000fec000383ffff */
[----:B------:R-:W-:Y:S01]  /*29c0*/  ULEA UR5, UR6, UR37, 0x3 ;  /* 0x0000002506057291 */ /* 0x000fe2000f8e18ff */
[----:B------:R-:W-:-:S08]  /*29d0*/  SHF.L.U32 R2, R12, 0x1f, RZ ;  /* 0x0000001f0c027819 */ /* 0x000fd000000006ff */
[----:B------:R-:W1:Y:S02]  /*29e0*/  SYNCS.PHASECHK.TRANS64 P0, [UR5+0xb0], R2 ;  /* 0x0000b002ff0075a7 */ /* 0x000e640008001005 */
[----:B-1----:R-:W-:Y:S05]  /*29f0*/  @P0 BRA `(.L_x_46) ;  /* 0x0000000000080947 */ /* 0x002fea0003800000 */
[----:B------:R-:W1:Y:S02]  /*2a00*/  SYNCS.PHASECHK.TRANS64.TRYWAIT P0, [UR5+0xb0], R2 ;  /* 0x0000b002ff0075a7 */ /* 0x000e640008001105 */
[----:B-1----:R-:W-:Y:S05]  /*2a10*/  @!P0 BRA `(.L_x_47) ;  /* 0x0000006800608947 */ /* 0x002fea0003800000 */
.L_x_46:
[----:B------:R-:W-:-:S04]  /*2a20*/  UIADD3 UR4, UPT, UPT, UR6, 0x1, URZ ;  /* 0x0000000106047890 */ /* 0x000fc8000fffe0ff */
[----:B------:R-:W-:-:S04]  /*2a30*/  UISETP.NE.AND UP0, UPT, UR4, 0x2, UPT ;  /* 0x000000020400788c */ /* 0x000fc8000bf05270 */
[----:B------:R-:W-:Y:S02]  /*2a40*/  USEL UR7, URZ, 0x1, UP0 ;  /* 0x00000001ff077887 */ /* 0x000fe40008000000 */
[----:B------:R-:W-:-:S04]  /*2a50*/  USEL UR4, UR4, URZ, UP0 ;  /* 0x000000ff04047287 */ /* 0x000fc80008000000 */
[----:B------:R-:W-:Y:S01]  /*2a60*/  ULEA UR4, UR4, UR37, 0x3 ;  /* 0x0000002504047291 */ /* 0x000fe2000f8e18ff */
[----:B-1----:R-:W-:-:S04]  /*2a70*/  LOP3.LUT R2, R12, UR7, RZ, 0x3c, !PT ;  /* 0x000000070c027c12 */ /* 0x002fc8000f8e3cff */
[----:B------:R-:W-:-:S04]  /*2a80*/  SHF.L.U32 R0, R2, 0x1f, RZ ;  /* 0x0000001f02007819 */ /* 0x000fc800000006ff */
[----:B------:R-:W1:Y:S02]  /*2a90*/  SYNCS.PHASECHK.TRANS64 P0, [UR4+0xb0], R0 ;  /* 0x0000b000ff0075a7 */ /* 0x000e640008001004 */
[----:B-1----:R-:W-:Y:S05]  /*2aa0*/  @P0 EXIT ;  /* 0x000000000000094d */ /* 0x002fea0003800000 */
[----:B------:R-:W-:Y:S02]  /*2ab0*/  SHF.L.U32 R2, R2, 0x1f, RZ ;  /* 0x0000001f02027819 */ /* 0x000fe400000006ff */
[----:B------:R-:W-:-:S07]  /*2ac0*/  MOV R0, UR4 ;  /* 0x0000000400007c02 */ /* 0x000fce0008000f00 */
.L_x_48:
[----:B-1----:R1:W2:Y:S02]  /*2ad0*/  SYNCS.PHASECHK.TRANS64.TRYWAIT P0, [R0+URZ+0xb0], R2 ;  /* 0x0000b002000075a7 */ /* 0x0022a400080011ff */
[----:B--2---:R-:W-:Y:S05]  /*2ae0*/  @!P0 NANOSLEEP.SYNCS 0x989680 ;  /* 0x009896800000895d */ /* 0x004fea0003900000 */
[----:B------:R-:W2:Y:S02]  /*2af0*/  @!P0 SYNCS.PHASECHK.TRANS64 P0, [R0+URZ+0xb0], R2 ;  /* 0x0000b002000085a7 */ /* 0x000ea400080010ff */
[----:B--2---:R-:W-:Y:S05]  /*2b00*/  @P0 EXIT ;  /* 0x000000000000094d */ /* 0x004fea0003800000 */
[----:B------:R-:W-:Y:S05]  /*2b10*/  BRA `(.L_x_48) ;  /* 0xfffffffc00ec7947 */ /* 0x000fea000383ffff */
.L_x_41:
[----:B------:R-:W-:-:S09]  /*2b20*/  UISETP.NE.AND UP1, UPT, UR8, URZ, UPT ;  /* 0x000000ff0800728c */ /* 0x000fd2000bf25270 */
[----:B------:R-:W-:Y:S05]  /*2b30*/  BRA.U UP1, `(.L_x_49) ;  /* 0x0000000d01947547 */ /* 0x000fea000b800000 */
[----:B------:R-:W-:Y:S01]  /*2b40*/  UMOV UR4, 0x40 ;  /* 0x0000004000047882 */ /* 0x000fe20000000000 */
[----:B------:R-:W-:Y:S01]  /*2b50*/  NOP ;  /* 0x0000000000007918 */ /* 0x000fe20000000000 */
[----:B------:R-:W-:Y:S01]  /*2b60*/  ULEA UR4, UR37, UR4, 0x18 ;  /* 0x0000000425047291 */ /* 0x000fe2000f8ec0ff */
[----:B------:R-:W-:Y:S02]  /*2b70*/  UMOV UR5, 0x400 ;  /* 0x0000040000057882 */ /* 0x000fe40000000000 */
[----:B------:R-:W-:-:S06]  /*2b80*/  ULEA UR37, UR37, UR5, 0x18 ;  /* 0x0000000525257291 */ /* 0x000fcc000f8ec0ff */
[----:B------:R-:W1:Y:S02]  /*2b90*/  LDS.U8 R0, [UR4+0x1c] ;  /* 0x00001c04ff007984 */ /* 0x000e640008000000 */
[----:B-1----:R-:W-:-:S13]  /*2ba0*/  ISETP.NE.AND P0, PT, R0, RZ, PT ;  /* 0x000000ff0000720c */ /* 0x002fda0003f05270 */
[----:B------:R-:W-:Y:S05]  /*2bb0*/  @P0 BRA `(.L_x_50) ;  /* 0x0000000000580947 */ /* 0x000fea0003800000 */
[----:B------:R-:W-:-:S13]  /*2bc0*/  ELECT P0, URZ, PT ;  /* 0x0000000000ff782f */ /* 0x000fda0003800000 */
[----:B------:R-:W-:Y:S05]  /*2bd0*/  @!P0 BRA `(.L_x_51) ;  /* 0x0000000000608947 */ /* 0x000fea0003800000 */
[----:B------:R-:W-:Y:S01]  /*2be0*/  UMOV UR5, 0x10 ;  /* 0x0000001000057882 */ /* 0x000fe20000000000 */
[----:B------:R-:W-:Y:S01]  /*2bf0*/  HFMA2 R0, -RZ, RZ, 0, 5.9604644775390625e-08 ;  /* 0x00000001ff007431 */ /* 0x000fe200000001ff */
[----:B------:R-:W-:-:S03]  /*2c00*/  MOV R2, 0xffff ;  /* 0x0000ffff00027802 */ /* 0x000fc60000000f00 */
[----:B------:R-:W-:Y:S04]  /*2c10*/  DEPBAR.LE SB1, 0x36 ;  /* 0x00009d800000791a */ /* 0x000fe80000000000 */
[----:B------:R-:W1:Y:S02]  /*2c20*/  UTCATOMSWS.FIND_AND_SET.ALIGN UP0, UR5, UR5 ;  /* 0x00000005000575e3 */ /* 0x000e640008000800 */
[----:B-1----:R-:W-:Y:S01]  /*2c30*/  MOV R3, UR5 ;  /* 0x0000000500037c02 */ /* 0x002fe20008000f00 */
[----:B------:R-:W-:Y:S06]  /*2c40*/  BRA.U UP0, `(.L_x_52) ;  /* 0x0000000100187547 */ /* 0x000fec000b800000 */
.L_x_53:
[----:B------:R-:W-:Y:S05]  /*2c50*/  NANOSLEEP 0x64 ;  /* 0x000000640000795d */ /* 0x000fea0003800000 */
[----:B------:R-:W-:-:S05]  /*2c60*/  UMOV UR5, 0x10 ;  /* 0x0000001000057882 */ /* 0x000fca0000000000 */
[----:B------:R-:W-:Y:S04]  /*2c70*/  DEPBAR.LE SB1, 0x36 ;  /* 0x00009d800000791a */ /* 0x000fe80000000000 */
[----:B------:R-:W1:Y:S02]  /*2c80*/  UTCATOMSWS.FIND_AND_SET.ALIGN UP0, UR5, UR5 ;  /* 0x00000005000575e3 */ /* 0x000e640008000800 */
[----:B-1----:R-:W-:Y:S01]  /*2c90*/  MOV R3, UR5 ;  /* 0x0000000500037c02 */ /* 0x002fe20008000f00 */
[----:B------:R-:W-:Y:S05]  /*2ca0*/  BRA.U !UP0, `(.L_x_53) ;  /* 0xfffffffd08e87547 */ /* 0x000fea000b83ffff */
.L_x_52:
[-C--:B------:R-:W-:Y:S02]  /*2cb0*/  SHF.L.U32 R2, R2, R3.reuse, RZ ;  /* 0x0000000302027219 */ /* 0x080fe400000006ff */
[----:B------:R-:W-:Y:S01]  /*2cc0*/  SHF.L.U32 R0, R0, R3, RZ ;  /* 0x0000000300007219 */ /* 0x000fe200000006ff */
[----:B------:R-:W-:Y:S02]  /*2cd0*/  IMAD.SHL.U32 R3, R3, 0x20, RZ ;  /* 0x0000002003037824 */ /* 0x000fe400078e00ff */
[----:B------:R1:W-:Y:S04]  /*2ce0*/  ATOMS.OR RZ, [UR4+0x14], R2 ;  /* 0x00001402ffff798c */ /* 0x0003e8000b000004 */
[----:B------:R1:W-:Y:S04]  /*2cf0*/  ATOMS.OR RZ, [UR4+0x18], R0 ;  /* 0x00001800ffff798c */ /* 0x0003e8000b000004 */
[----:B------:R1:W-:Y:S01]  /*2d00*/  STS [UR37+0x150], R3 ;  /* 0x00015003ff007988 */ /* 0x0003e20008000825 */
[----:B------:R-:W-:Y:S05]  /*2d10*/  BRA `(.L_x_51) ;  /* 0x0000000000107947 */ /* 0x000fea0003800000 */
.L_x_50:
[----:B------:R-:W-:Y:S02]  /*2d20*/  MOV R0, 0xffffffff ;  /* 0xffffffff00007802 */ /* 0x000fe40000000f00 */
[----:B------:R-:W-:-:S03]  /*2d30*/  MOV R2, 0x2d60 ;  /* 0x00002d6000027802 */ /* 0x000fc60000000f00 */
[----:B------:R1:W-:Y:S04]  /*2d40*/  STS [UR37+0x150], R0 ;  /* 0x00015000ff007988 */ /* 0x0003e80008000825 */
[----:B-1-3-5:R-:W-:Y:S05]  /*2d50*/  CALL.REL.NOINC `($__internal_1_$__cuda_sm10x_tcgen05_guardrail_trap_phase_invalid_during_alloc) ;  /* 0x0000006c00a47944 */ /* 0x02afea0003c00000 */
.L_x_51:
[----:B------:R-:W-:Y:S05]  /*2d60*/  WARPSYNC.ALL ;  /* 0x0000000000007948 */ /* 0x000fea0003800000 */
[----:B------:R-:W2:Y:S01]  /*2d70*/  S2UR UR6, SR_CgaCtaId ;  /* 0x00000000000679c3 */ /* 0x000ea20000008800 */
[----:B------:R-:W-:Y:S01]  /*2d80*/  UMOV UR4, 0x400 ;  /* 0x0000040000047882 */ /* 0x000fe20000000000 */
[----:B------:R-:W-:-:S06]  /*2d90*/  NOP ;  /* 0x0000000000007918 */ /* 0x000fcc0000000000 */
[----:B------:R-:W-:Y:S06]  /*2da0*/  BAR.ARV 0x6, 0xa0 ;  /* 0x0182800000007b1d */ /* 0x000fec0000002000 */
[----:B------:R-:W4:Y:S01]  /*2db0*/  LDCU UR7, c[0x0][0x38c] ;  /* 0x00007180ff0777ac */ /* 0x000f220008000800 */
[----:B------:R-:W-:Y:S01]  /*2dc0*/  IMAD.MOV.U32 R11, RZ, RZ, 0x1 ;  /* 0x00000001ff0b7424 */ /* 0x000fe200078e00ff */
[----:B------:R-:W-:Y:S01]  /*2dd0*/  CS2R R8, SRZ ;  /* 0x0000000000087805 */ /* 0x000fe2000001ff00 */
[----:B------:R-:W-:Y:S01]  /*2de0*/  IMAD.MOV.U32 R10, RZ, RZ, RZ ;  /* 0x000000ffff0a7224 */ /* 0x000fe200078e00ff */
[----:B------:R-:W-:Y:S01]  /*2df0*/  UMOV UR18, URZ ;  /* 0x000000ff00127c82 */ /* 0x000fe20008000000 */
[----:B------:R-:W-:Y:S01]  /*2e00*/  UMOV UR17, URZ ;  /* 0x000000ff00117c82 */ /* 0x000fe20008000000 */
[----:B------:R-:W-:Y:S01]  /*2e10*/  UMOV UR22, 0x0 ;  /* 0x0000000000167882 */ /* 0x000fe20000000000 */
[----:B------:R-:W-:Y:S01]  /*2e20*/  UMOV UR23, 0x4400490 ;  /* 0x0440049000177882 */ /* 0x000fe20000000000 */
[----:B------:R-:W-:Y:S01]  /*2e30*/  UMOV UR20, 0x0 ;  /* 0x0000000000147882 */ /* 0x000fe20000000000 */
[----:B------:R-:W-:Y:S01]  /*2e40*/  UMOV UR21, 0x4400490 ;  /* 0x0440049000157882 */ /* 0x000fe20000000000 */
[----:B--2---:R-:W-:Y:S01]  /*2e50*/  ULEA UR6, UR6, UR4, 0x18 ;  /* 0x0000000406067291 */ /* 0x004fe2000f8ec0ff */
[----:B------:R-:W2:Y:S03]  /*2e60*/  LDCU UR4, c[0x0][0x38c] ;  /* 0x00007180ff0477ac */ /* 0x000ea60008000800 */
[----:B------:R-:W-:-:S02]  /*2e70*/  UIADD3 UR11, UPT, UPT, UR6, 0x6400, URZ ;  /* 0x00006400060b7890 */ /* 0x000fc4000fffe0ff */
[----:B----4-:R-:W-:-:S03]  /*2e80*/  UIADD3 UR7, UPT, UPT, UR7, 0x3f, URZ ;  /* 0x0000003f07077890 */ /* 0x010fc6000fffe0ff */
[----:B-1----:R-:W1:Y:S01]  /*2e90*/  LDS R0, [UR6+0x150] ;  /* 0x00015006ff007984 */ /* 0x002e620008000800 */
[----:B------:R-:W-:Y:S02]  /*2ea0*/  UIADD3 UR12, UPT, UPT, UR6, 0xb400, URZ ;  /* 0x0000b400060c7890 */ /* 0x000fe4000fffe0ff */
[----:B------:R-:W-:Y:S02]  /*2eb0*/  USHF.R.S32.HI UR5, URZ, 0x1f, UR7 ;  /* 0x0000001fff057899 */ /* 0x000fe40008011407 */
[----:B------:R-:W-:Y:S02]  /*2ec0*/  USHF.R.U32.HI UR11, URZ, 0x4, UR11 ;  /* 0x00000004ff0b7899 */ /* 0x000fe4000801160b */
[----:B------:R-:W-:Y:S02]  /*2ed0*/  ULEA.HI UR5, UR5, UR7, URZ, 0x6 ;  /* 0x0000000705057291 */ /* 0x000fe4000f8f30ff */
[----:B------:R-:W-:Y:S02]  /*2ee0*/  USHF.R.U32.HI UR12, URZ, 0x4, UR12 ;  /* 0x00000004ff0c7899 */ /* 0x000fe4000801160c */
[----:B------:R-:W-:-:S02]  /*2ef0*/  USHF.R.S32.HI UR5, URZ, 0x6, UR5 ;  /* 0x00000006ff057899 */ /* 0x000fc40008011405 */
[----:B------:R-:W-:Y:S02]  /*2f00*/  ULOP3.LUT UR11, UR11, 0x3fff, URZ, 0xc0, !UPT ;  /* 0x00003fff0b0b7892 */ /* 0x000fe4000f8ec0ff */
[----:B------:R-:W-:Y:S02]  /*2f10*/  UISETP.LT.AND UP0, UPT, UR5, 0x1, UPT ;  /* 0x000000010500788c */ /* 0x000fe4000bf01270 */
[----:B------:R-:W-:Y:S02]  /*2f20*/  ULOP3.LUT UR12, UR12, 0x3fff, URZ, 0xc0, !UPT ;  /* 0x00003fff0c0c7892 */ /* 0x000fe4000f8ec0ff */
[----:B------:R-:W-:Y:S02]  /*2f30*/  USEL UR10, UR5, 0x1, !UP0 ;  /* 0x00000001050a7887 */ /* 0x000fe4000c000000 */
[----:B------:R-:W-:Y:S02]  /*2f40*/  ULOP3.LUT UR11, UR11, 0x10000, URZ, 0xfc, !UPT ;  /* 0x000100000b0b7892 */ /* 0x000fe4000f8efcff */
[----:B------:R-:W-:-:S02]  /*2f50*/  ULOP3.LUT UR12, UR12, 0x10000, URZ, 0xfc, !UPT ;  /* 0x000100000c0c7892 */ /* 0x000fc4000f8efcff */
[----:B------:R-:W-:Y:S02]  /*2f60*/  UIADD3 UR10, UPT, UPT, -UR10, URZ, URZ ;  /* 0x000000ff0a0a7290 */ /* 0x000fe4000fffe1ff */
[----:B--2---:R-:W-:Y:S01]  /*2f70*/  UISETP.GE.AND UP3, UPT, UR4, 0x1, UPT ;  /* 0x000000010400788c */ /* 0x004fe2000bf66270 */
[----:B-1----:R-:W-:-:S15]  /*2f80*/  R2UR UR19, R0 ;  /* 0x00000000001372ca */ /* 0x002fde00000e0000 */
.L_x_60:
[----:B------:R-:W-:Y:S02]  /*2f90*/  LEA R0, R10, UR6, 0x3 ;  /* 0x000000060a007c11 */ /* 0x000fe4000f8e18ff */
[----:B------:R-:W-:Y:S02]  /*2fa0*/  SHF.L.U32 R2, R9, 0x1f, RZ ;  /* 0x0000001f09027819 */ /* 0x000fe400000006ff */
[----:B------:R-:W-:Y:S01]  /*2fb0*/  PLOP3.LUT P0, PT, PT, PT, UP3, 0x80, 0x8 ;  /* 0x000000000008781c */ /* 0x000fe20003f0f038 */
[----:B------:R-:W-:Y:S01]  /*2fc0*/  VIADD R3, R0, 0xb0 ;  /* 0x000000b000037836 */ /* 0x000fe20000000000 */
[----:B-1----:R-:W1:Y:S02]  /*2fd0*/  SYNCS.PHASECHK.TRANS64.TRYWAIT P1, [R0+URZ+0xa0], R2 ;  /* 0x0000a002000075a7 */ /* 0x002e6400080211ff */
[----:B-1--4-:R-:W-:Y:S09]  /*2fe0*/  @!P1 BRA `(.L_x_54) ;  /* 0x0000006400049947 */ /* 0x012ff20003800000 */
.L_x_143:
[----:B------:R-:W-:Y:S01]  /*2ff0*/  LEA R4, R10, UR6, 0x4 ;  /* 0x000000060a047c11 */ /* 0x000fe2000f8e20ff */
[----:B------:R-:W-:Y:S01]  /*3000*/  @UP3 ULEA UR4, UR17, UR6, 0x3 ;  /* 0x0000000611043291 */ /* 0x000fe2000f8e18ff */
[----:B------:R-:W-:Y:S01]  /*3010*/  PLOP3.LUT P2, PT, PT, PT, PT, 0x80, 0x8 ;  /* 0x000000000008781c */ /* 0x000fe20003f4f070 */
[----:B------:R-:W-:Y:S01]  /*3020*/  ULEA UR8, UR18, UR6, 0x3 ;  /* 0x0000000612087291 */ /* 0x000fe2000f8e18ff */
[----:B------:R-:W-:Y:S02]  /*3030*/  PRMT R3, RZ, 0x654, R3 ;  /* 0x00000654ff037816 */ /* 0x000fe40000000003 */
[----:B------:R-:W2:Y:S01]  /*3040*/  LDS.128 R4, [R4+0x130] ;  /* 0x0001300004047984 */ /* 0x000ea20000000c00 */
[----:B-1----:R-:W-:Y:S02]  /*3050*/  @P0 SHF.L.U32 R2, R8, 0x1f, RZ ;  /* 0x0000001f08020819 */ /* 0x002fe400000006ff */
[----:B------:R-:W-:Y:S01]  /*3060*/  SHF.L.U32 R0, R11, 0x1f, RZ ;  /* 0x0000001f0b007819 */ /* 0x000fe200000006ff */
[----:B------:R-:W-:Y:S01]  /*3070*/  @!PT LDS RZ, [RZ] ;  /* 0x00000000fffff984 */ /* 0x000fe20000000800 */
[----:B------:R-:W-:Y:S01]  /*3080*/  @!PT LDS RZ, [RZ] ;  /* 0x00000000fffff984 */ /* 0x000fe20000000800 */
[----:B------:R-:W-:Y:S01]  /*3090*/  @!PT LDS RZ, [RZ] ;  /* 0x00000000fffff984 */ /* 0x000fe20000000800 */
[----:B------:R-:W-:Y:S01]  /*30a0*/  @!PT LDS RZ, [RZ] ;  /* 0x00000000fffff984 */ /* 0x000fe20000000800 */
[----:B------:R1:W-:Y:S06]  /*30b0*/  MEMBAR.ALL.CTA ;  /* 0x0000000000007992 */ /* 0x0003ec0000008000 */
[----:B-1----:R-:W1:Y:S02]  /*30c0*/  FENCE.VIEW.ASYNC.S ;  /* 0x00000000000073c6 */ /* 0x002e640000000000 */
[----:B-1----:R1:W-:Y:S01]  /*30d0*/  SYNCS.ARRIVE.TRANS64.RED.A1T0 RZ, [R3+URZ], RZ ;  /* 0x000000ff03ff79a7 */ /* 0x0023e200081004ff */
[----:B------:R1:W4:Y:S01]  /*30e0*/  @P0 SYNCS.PHASECHK.TRANS64.TRYWAIT P2, [UR4], R2 ;  /* 0x00000002ff0005a7 */ /* 0x0003220008041104 */
[----:B------:R-:W-:Y:S01]  /*30f0*/  ULEA.HI UR4, UR18, UR18, URZ, 0x1 ;  /* 0x0000001212047291 */ /* 0x000fe2000f8f08ff */
[----:B--2---:R-:W-:-:S03]  /*3100*/  LOP3.LUT P1, RZ, R6, 0x1, RZ, 0xc0, !PT ;  /* 0x0000000106ff7812 */ /* 0x004fc6000782c0ff */
[----:B------:R-:W-:Y:S02]  /*3110*/  USHF.L.U32 UR9, UR4, 0x7, URZ ;  /* 0x0000000704097899 */ /* 0x000fe400080006ff */
[----:B------:R-:W-:Y:S02]  /*3120*/  ULOP3.LUT UR4, UR4, 0xffe, URZ, 0xc0, !UPT ;  /* 0x00000ffe04047892 */ /* 0x000fe4000f8ec0ff */
[----:B------:R-:W-:Y:S02]  /*3130*/  ULOP3.LUT UR9, UR9, 0xffffff00, URZ, 0xc0, !UPT ;  /* 0xffffff0009097892 */ /* 0x000fe4000f8ec0ff */
[----:B------:R-:W-:Y:S02]  /*3140*/  UIADD3 UR4, UPT, UPT, -UR4, UR18, URZ ;  /* 0x0000001204047290 */ /* 0x000fe4000fffe1ff */
[----:B------:R-:W-:Y:S01]  /*3150*/  UIADD3 UR9, UPT, UPT, UR19, UR9, URZ ;  /* 0x0000000913097290 */ /* 0x000fe2000fffe0ff */
[----:B------:R-:W2:Y:S03]  /*3160*/  SYNCS.PHASECHK.TRANS64.TRYWAIT P0, [UR8+0xe0], R0 ;  /* 0x0000e000ff0075a7 */ /* 0x000ea60008001108 */
[----:B------:R-:W-:Y:S01]  /*3170*/  ULEA UR9, UR4, UR9, 0x14 ;  /* 0x0000000904097291 */ /* 0x000fe2000f8ea0ff */
[----:B-12-4-:R-:W-:Y:S11]  /*3180*/  @!P0 BRA `(.L_x_55) ;  /* 0x0000006000b08947 */ /* 0x016ff60003800000 */
.L_x_145:
[----:B------:R-:W-:Y:S01]  /*3190*/  IADD3 R10, PT, PT, R10, 0x1, RZ ;  /* 0x000000010a0a7810 */ /* 0x000fe20007ffe0ff */
[----:B------:R-:W-:Y:S06]  /*31a0*/  BRA.U !UP3, `(.L_x_56) ;  /* 0x000000010b987547 */ /* 0x000fec000b800000 */
[----:B------:R-:W-:Y:S01]  /*31b0*/  UPLOP3.LUT UP4, UPT, UPT, UPT, UPT, 0x40, 0x4 ;  /* 0x000000000004789c */ /* 0x000fe20003f8e870 */
[----:B------:R-:W-:Y:S01]  /*31c0*/  UMOV UR16, UR10 ;  /* 0x0000000a00107c82 */ /* 0x000fe20008000000 */
[----:B------:R-:W-:Y:S01]  /*31d0*/  UMOV UR15, UR5 ;  /* 0x00000005000f7c82 */ /* 0x000fe20008000000 */
[----:B------:R-:W-:-:S08]  /*31e0*/  UMOV UR14, UR17 ;  /* 0x00000011000e7c82 */ /* 0x000fd00008000000 */
.L_x_59:
[----:B------:R-:W-:Y:S02]  /*31f0*/  UIADD3 UR16, UPT, UPT, UR16, 0x1, URZ ;  /* 0x0000000110107890 */ /* 0x000fe4000fffe0ff */
[----:B--2---:R-:W-:Y:S02]  /*3200*/  ULEA UR7, UR14, UR6, 0x3 ;  /* 0x000000060e077291 */ /* 0x004fe4000f8e18ff */
[----:B------:R-:W-:Y:S01]  /*3210*/  UISETP.NE.AND UP0, UPT, UR16, URZ, UPT ;  /* 0x000000ff1000728c */ /* 0x000fe2000bf05270 */
[----:B----4-:R-:W-:Y:S10]  /*3220*/  @P2 BRA `(.L_x_57) ;  /* 0x00000000000c2947 */ /* 0x010ff40003800000 */
[----:B-1----:R-:W-:Y:S04]  /*3230*/  SHF.L.U32 R2, R8, 0x1f, RZ ;  /* 0x0000001f08027819 */ /* 0x002fe800000006ff */
[----:B------:R-:W1:Y:S02]  /*3240*/  SYNCS.PHASECHK.TRANS64.TRYWAIT P0, [UR7], R2 ;  /* 0x00000002ff0075a7 */ /* 0x000e640008001107 */
[----:B-1----:R-:W-:Y:S05]  /*3250*/  @!P0 BRA `(.L_x_58) ;  /* 0x0000006000948947 */ /* 0x002fea0003800000 */
.L_x_57:
[----:B------:R-:W-:Y:S01]  /*3260*/  UISETP.NE.AND UP1, UPT, UR15, 0x1, UPT ;  /* 0x000000010f00788c */ /* 0x000fe2000bf25270 */
[----:B------:R-:W-:Y:S01]  /*3270*/  PLOP3.LUT P2, PT, PT, PT, PT, 0x80, 0x8 ;  /* 0x000000000008781c */ /* 0x000fe20003f4f070 */
[----:B------:R-:W-:Y:S02]  /*3280*/  UIADD3 UR17, UPT, UPT, UR14, 0x1, URZ ;  /* 0x000000010e117890 */ /* 0x000fe4000fffe0ff */
[----:B------:R-:W-:Y:S02]  /*3290*/  ULEA UR24, UR14, UR12, 0xa ;  /* 0x0000000c0e187291 */ /* 0x000fe4000f8e50ff */
[----:B------:R-:W-:Y:S01]  /*32a0*/  UISETP.NE.AND UP2, UPT, UR17, 0x5, UPT ;  /* 0x000000051100788c */ /* 0x000fe2000bf45270 */
[----:B------:R-:W-:Y:S01]  /*32b0*/  PLOP3.LUT P0, PT, PT, PT, UP1, 0x80, 0x8 ;  /* 0x000000000008781c */ /* 0x000fe20003f0f018 */
[----:B------:R-:W-:Y:S02]  /*32c0*/  ULEA UR26, UR14, UR11, 0x8 ;  /* 0x0000000b0e1a7291 */ /* 0x000fe4000f8e40ff */
[----:B------:R-:W-:Y:S02]  /*32d0*/  USEL UR13, URZ, 0x1, UP2 ;  /* 0x00000001ff0d7887 */ /* 0x000fe40009000000 */
[----:B------:R-:W-:Y:S02]  /*32e0*/  USEL UR17, UR17, URZ, UP2 ;  /* 0x000000ff11117287 */ /* 0x000fe40009000000 */
[----:B------:R-:W-:Y:S02]  /*32f0*/  UIADD3 UR30, UPT, UPT, UR24, 0x2, URZ ;  /* 0x00000002181e7890 */ /* 0x000fe4000fffe0ff */
[----:B------:R-:W-:Y:S01]  /*3300*/  @UP1 ULEA UR4, UR17, UR6, 0x3 ;  /* 0x0000000611041291 */ /* 0x000fe2000f8e18ff */
[----:B------:R-:W-:Y:S01]  /*3310*/  LOP3.LUT R8, R8, UR13, RZ, 0x3c, !PT ;  /* 0x0000000d08087c12 */ /* 0x000fe2000f8e3cff */
[----:B------:R-:W-:Y:S02]  /*3320*/  UIADD3 UR28, UPT, UPT, UR26, 0x2, URZ ;  /* 0x000000021a1c7890 */ /* 0x000fe4000fffe0ff */
[----:B------:R-:W-:Y:S01]  /*3330*/  UIADD3 UR7, UPT, UPT, UR7, 0x28, URZ ;  /* 0x0000002807077890 */ /* 0x000fe2000fffe0ff */
[----:B-1----:R-:W-:Y:S01]  /*3340*/  @P0 SHF.L.U32 R0, R8, 0x1f, RZ ;  /* 0x0000001f08000819 */ /* 0x002fe200000006ff */
[----:B------:R-:W-:Y:S01]  /*3350*/  UMOV UR25, 0x80004020 ;  /* 0x8000402000197882 */ /* 0x000fe20000000000 */
[----:B------:R-:W-:Y:S01]  /*3360*/  UMOV UR27, 0x80004020 ;  /* 0x80004020001b7882 */ /* 0x000fe20000000000 */
[----:B------:R-:W-:Y:S01]  /*3370*/  UMOV UR31, 0x80004020 ;  /* 0x80004020001f7882 */ /* 0x000fe20000000000 */
[----:B------:R2:W4:Y:S01]  /*3380*/  @P0 SYNCS.PHASECHK.TRANS64.TRYWAIT P2, [UR4], R0 ;  /* 0x00000000ff0005a7 */ /* 0x0005220008041104 */
[----:B------:R-:W-:Y:S01]  /*3390*/  UIADD3 UR15, UPT, UPT, UR15, -0x1, URZ ;  /* 0xffffffff0f0f7890 */ /* 0x000fe2000fffe0ff */
[----:B------:R2:W-:Y:S01]  /*33a0*/  UTCQMMA gdesc[UR26], gdesc[UR24], tmem[UR9], tmem[UR22], idesc[UR23], UP4 ;  /* 0x00ff16181a0075ea */ /* 0x0005e2000a000309 */
[----:B------:R-:W-:Y:S01]  /*33b0*/  UPLOP3.LUT UP4, UPT, UPT, UPT, UPT, 0x80, 0x8 ;  /* 0x000000000008789c */ /* 0x000fe20003f8f070 */
[----:B------:R-:W-:Y:S01]  /*33c0*/  UMOV UR29, 0x80004020 ;  /* 0x80004020001d7882 */ /* 0x000fe20000000000 */
[----:B------:R-:W-:Y:S01]  /*33d0*/  UMOV UR14, UR17 ;  /* 0x00000011000e7c82 */ /* 0x000fe20008000000 */
[----:B------:R2:W-:Y:S01]  /*33e0*/  UTCQMMA gdesc[UR28], gdesc[UR30], tmem[UR9], tmem[UR20], idesc[UR21], UPT ;  /* 0x00ff141e1c0075ea */ /* 0x0005e2000b800309 */
[----:B------:R2:W-:Y:S01]  /*33f0*/  UTCBAR [UR7], URZ ;  /* 0x000000ff070073e9 */ /* 0x0005e200080000ff */
[----:B------:R-:W-:Y:S06]  /*3400*/  BRA.U UP0, `(.L_x_59) ;  /* 0xfffffffd00787547 */ /* 0x000fec000b83ffff */
.L_x_56:
[----:B------:R-:W-:Y:S01]  /*3410*/  UIADD3 UR18, UPT, UPT, UR18, 0x1, URZ ;  /* 0x0000000112127890 */ /* 0x000fe2000fffe0ff */
[C---:B------:R-:W-:Y:S01]  /*3420*/  ISETP.NE.AND P0, PT, R10.reuse, 0x2, PT ;  /* 0x000000020a00780c */ /* 0x040fe20003f05270 */
[----:B------:R-:W-:Y:S02]  /*3430*/  UIADD3 UR8, UPT, UPT, UR8, 0xc0, URZ ;  /* 0x000000c008087890 */ /* 0x000fe4000fffe0ff */
[----:B------:R-:W-:Y:S01]  /*3440*/  UISETP.NE.AND UP0, UPT, UR18, 0x4, UPT ;  /* 0x000000041200788c */ /* 0x000fe2000bf05270 */
[----:B-12---:R-:W-:Y:S02]  /*3450*/  SEL R0, RZ, 0x1, P0 ;  /* 0x00000001ff007807 */ /* 0x006fe40000000000 */
[----:B------:R-:W-:Y:S01]  /*3460*/  SEL R10, R10, RZ, P0 ;  /* 0x000000ff0a0a7207 */ /* 0x000fe20000000000 */
[----:B------:R-:W-:Y:S01]  /*3470*/  USEL UR4, URZ, 0x1, UP0 ;  /* 0x00000001ff047887 */ /* 0x000fe20008000000 */
[----:B------:R-:W-:Y:S01]  /*3480*/  LOP3.LUT R9, R9, R0, RZ, 0x3c, !PT ;  /* 0x0000000009097212 */ /* 0x000fe200078e3cff */
[----:B------:R-:W-:Y:S01]  /*3490*/  USEL UR18, UR18, URZ, UP0 ;  /* 0x000000ff12127287 */ /* 0x000fe20008000000 */
[----:B------:R1:W-:Y:S03]  /*34a0*/  UTCBAR [UR8], URZ ;  /* 0x000000ff080073e9 */ /* 0x0003e600080000ff */
[----:B------:R-:W-:Y:S01]  /*34b0*/  LOP3.LUT R11, R11, UR4, RZ, 0x3c, !PT ;  /* 0x000000040b0b7c12 */ /* 0x000fe2000f8e3cff */
[----:B------:R-:W-:Y:S07]  /*34c0*/  @P1 BRA `(.L_x_60) ;  /* 0xfffffff800b01947 */ /* 0x000fee000383ffff */
[----:B------:R-:W2:Y:S01]  /*34d0*/  S2UR UR4, SR_CgaCtaId ;  /* 0x00000000000479c3 */ /* 0x000ea20000008800 */
[----:B------:R-:W-:Y:S01]  /*34e0*/  ELECT P0, URZ, PT ;  /* 0x0000000000ff782f */ /* 0x000fe20003800000 */
[----:B------:R-:W-:Y:S01]  /*34f0*/  IMAD.MOV.U32 R0, RZ, RZ, 0x1 ;  /* 0x00000001ff007424 */ /* 0x000fe200078e00ff */
[----:B------:R-:W-:Y:S01]  /*3500*/  UIADD3 UR6, UPT, UPT, UR6, 0xe0, URZ ;  /* 0x000000e006067890 */ /* 0x000fe2000fffe0ff */
[----:B------:R-:W-:Y:S01]  /*3510*/  SHF.L.U32 R2, R11, 0x1f, RZ ;  /* 0x0000001f0b027819 */ /* 0x000fe200000006ff */
[----:B------:R-:W-:-:S03]  /*3520*/  UMOV UR5, 0x40 ;  /* 0x0000004000057882 */ /* 0x000fc60000000000 */
[----:B------:R-:W-:Y:S01]  /*3530*/  UVIRTCOUNT.DEALLOC.SMPOOL 0x80 ;  /* 0x000000800000784c */ /* 0x000fe20000000000 */
[----:B--2---:R-:W-:Y:S02]  /*3540*/  ULEA UR4, UR4, UR5, 0x18 ;  /* 0x0000000504047291 */ /* 0x004fe4000f8ec0ff */
[----:B------:R-:W-:-:S07]  /*3550*/  ULEA UR5, UR18, UR6, 0x3 ;  /* 0x0000000612057291 */ /* 0x000fce000f8e18ff */
[----:B------:R2:W-:Y:S02]  /*3560*/  @P0 STS.U8 [UR4+0x1c], R0 ;  /* 0x00001c00ff000988 */ /* 0x0005e40008000004 */
[----:B------:R-:W3:Y:S02]  /*3570*/  SYNCS.PHASECHK.TRANS64.TRYWAIT P0, [UR5], R2 ;  /* 0x00000002ff0075a7 */ /* 0x000ee40008001105 */
[----:B--23--:R-:W-:Y:S05]  /*3580*/  @!P0 BRA `(.L_x_61) ;  /* 0x0000005c00e08947 */ /* 0x00cfea0003800000 */
.L_x_148:
[----:B------:R-:W-:-:S04]  /*3590*/  UIADD3 UR7, UPT, UPT, UR18, 0x1, URZ ;  /* 0x0000000112077890 */ /* 0x000fc8000fffe0ff */
[----:B------:R-:W-:-:S04]  /*35a0*/  UISETP.NE.AND UP0, UPT, UR7, 0x4, UPT ;  /* 0x000000040700788c */ /* 0x000fc8000bf05270 */
[----:B-1----:R-:W-:Y:S02]  /*35b0*/  USEL UR8, URZ, 0x1, UP0 ;  /* 0x00000001ff087887 */ /* 0x002fe40008000000 */
[----:B------:R-:W-:-:S04]  /*35c0*/  USEL UR7, UR7, URZ, UP0 ;  /* 0x000000ff07077287 */ /* 0x000fc80008000000 */
[----:B------:R-:W-:Y:S01]  /*35d0*/  ULEA UR5, UR7, UR6, 0x3 ;  /* 0x0000000607057291 */ /* 0x000fe2000f8e18ff */
[----:B--2---:R-:W-:-:S04]  /*35e0*/  LOP3.LUT R2, R11, UR8, RZ, 0x3c, !PT ;  /* 0x000000080b027c12 */ /* 0x004fc8000f8e3cff */
[----:B------:R-:W-:-:S04]  /*35f0*/  SHF.L.U32 R3, R2, 0x1f, RZ ;  /* 0x0000001f02037819 */ /* 0x000fc800000006ff */
[----:B------:R-:W1:Y:S02]  /*3600*/  SYNCS.PHASECHK.TRANS64.TRYWAIT P0, [UR5], R3 ;  /* 0x00000003ff0075a7 */ /* 0x000e640008001105 */
[----:B-1----:R-:W-:Y:S05]  /*3610*/  @!P0 BRA `(.L_x_62) ;  /* 0x0000005c00d48947 */ /* 0x002fea0003800000 */
.L_x_150:
        /* <DEDUP_REMOVED lines=9> */
.L_x_152:
[----:B------:R-:W-:-:S04]  /*36b0*/  UIADD3 UR7, UPT, UPT, UR7, 0x1, URZ ;  /* 0x0000000107077890 */ /* 0x000fc8000fffe0ff */
[----:B------:R-:W-:-:S04]  /*36c0*/  UISETP.NE.AND UP0, UPT, UR7, 0x4, UPT ;  /* 0x000000040700788c */ /* 0x000fc8000bf05270 */
[----:B------:R-:W-:Y:S02]  /*36d0*/  USEL UR5, URZ, 0x1, UP0 ;  /* 0x00000001ff057887 */ /* 0x000fe40008000000 */
[----:B------:R-:W-:-:S04]  /*36e0*/  USEL UR7, UR7, URZ, UP0 ;  /* 0x000000ff07077287 */ /* 0x000fc80008000000 */
[----:B------:R-:W-:Y:S01]  /*36f0*/  ULEA UR7, UR7, UR6, 0x3 ;  /* 0x0000000607077291 */ /* 0x000fe2000f8e18ff */
[----:B------:R-:W-:-:S04]  /*3700*/  LOP3.LUT R2, R2, UR5, RZ, 0x3c, !PT ;  /* 0x0000000502027c12 */ /* 0x000fc8000f8e3cff */
[----:B------:R-:W-:-:S04]  /*3710*/  SHF.L.U32 R2, R2, 0x1f, RZ ;  /* 0x0000001f02027819 */ /* 0x000fc800000006ff */
[----:B------:R-:W2:Y:S02]  /*3720*/  SYNCS.PHASECHK.TRANS64.TRYWAIT P0, [UR7], R2 ;  /* 0x00000002ff0075a7 */ /* 0x000ea40008001107 */
[----:B--2---:R-:W-:Y:S05]  /*3730*/  @!P0 BRA `(.L_x_64) ;  /* 0x0000005c00bc8947 */ /* 0x004fea0003800000 */
.L_x_154:
[----:B------:R-:W-:Y:S01]  /*3740*/  NOP ;  /* 0x0000000000007918 */ /* 0x000fe20000000000 */
[----:B-1----:R-:W1:Y:S01]  /*3750*/  LDS R0, [UR4+0x14] ;  /* 0x00001404ff007984 */ /* 0x002e620008000800 */
[----:B------:R-:W-:Y:S01]  /*3760*/  ULOP3.LUT UR6, UR19, 0xffff, URZ, 0xc0, !UPT ;  /* 0x0000ffff13067892 */ /* 0x000fe2000f8ec0ff */
[----:B------:R-:W-:Y:S01]  /*3770*/  UMOV UR8, 0xffff ;  /* 0x0000ffff00087882 */ /* 0x000fe20000000000 */
[----:B------:R-:W-:Y:S02]  /*3780*/  UMOV UR5, 0x1 ;  /* 0x0000000100057882 */ /* 0x000fe40000000000 */
[----:B------:R-:W-:-:S04]  /*3790*/  USHF.R.U32.HI UR6, URZ, 0x5, UR6 ;  /* 0x00000005ff067899 */ /* 0x000fc80008011606 */
[----:B------:R-:W-:Y:S02]  /*37a0*/  USHF.L.U32 UR8, UR8, UR6, URZ ;  /* 0x0000000608087299 */ /* 0x000fe400080006ff */
[----:B------:R-:W-:-:S04]  /*37b0*/  USHF.L.U32 UR5, UR5, UR6, URZ ;  /* 0x0000000605057299 */ /* 0x000fc800080006ff */
[----:B-1----:R-:W-:-:S04]  /*37c0*/  LOP3.LUT R0, R0, UR8, RZ, 0xc0, !PT ;  /* 0x0000000800007c12 */ /* 0x002fc8000f8ec0ff */
[----:B------:R-:W-:-:S13]  /*37d0*/  ISETP.NE.AND P0, PT, R0, UR8, PT ;  /* 0x0000000800007c0c */ /* 0x000fda000bf05270 */
[----:B------:R-:W-:Y:S05]  /*37e0*/  @P0 BRA `(.L_x_65) ;  /* 0x0000000000580947 */ /* 0x000fea0003800000 */
[----:B------:R-:W1:Y:S02]  /*37f0*/  LDS R0, [UR4+0x18] ;  /* 0x00001804ff007984 */ /* 0x000e640008000800 */
[----:B-1----:R-:W-:-:S04]  /*3800*/  LOP3.LUT R0, R0, UR5, RZ, 0xc0, !PT ;  /* 0x0000000500007c12 */ /* 0x002fc8000f8ec0ff */
[----:B------:R-:W-:-:S13]  /*3810*/  ISETP.NE.AND P0, PT, R0, UR5, PT ;  /* 0x0000000500007c0c */ /* 0x000fda000bf05270 */
[----:B------:R-:W-:Y:S05]  /*3820*/  @P0 BRA `(.L_x_66) ;  /* 0x00000000003c0947 */ /* 0x000fea0003800000 */
[----:B------:R-:W1:Y:S01]  /*3830*/  S2R R2, SR_LANEID ;  /* 0x0000000000027919 */ /* 0x000e620000000000 */
[----:B------:R-:W-:Y:S01]  /*3840*/  ULOP3.LUT UR8, URZ, UR8, URZ, 0x33, !UPT ;  /* 0x00000008ff087292 */ /* 0x000fe2000f8e33ff */
[----:B------:R-:W-:Y:S02]  /*3850*/  VOTEU.ANY UR7, UPT, PT ;  /* 0x0000000000077886 */ /* 0x000fe400038e0100 */
[----:B------:R-:W-:-:S03]  /*3860*/  UFLO.U32 UR7, UR7 ;  /* 0x00000007000772bd */ /* 0x000fc600080e0000 */
[----:B------:R-:W-:-:S04]  /*3870*/  IMAD.U32 R0, RZ, RZ, UR8 ;  /* 0x00000008ff007e24 */ /* 0x000fc8000f8e00ff */
[----:B------:R2:W3:Y:S02]  /*3880*/  REDUX UR6, R0 ;  /* 0x00000000000673c4 */ /* 0x0004e40000000000 */
[----:B------:R1:W-:Y:S02]  /*3890*/  UTCATOMSWS.AND URZ, UR8 ;  /* 0x0000000800ff79e3 */ /* 0x0003e40008000000 */
[----:B-1----:R-:W-:Y:S02]  /*38a0*/  ISETP.EQ.U32.AND P0, PT, R2, UR7, PT ;  /* 0x0000000702007c0c */ /* 0x002fe4000bf02070 */
[----:B--2---:R-:W-:Y:S02]  /*38b0*/  LOP3.LUT R0, RZ, UR5, RZ, 0x33, !PT ;  /* 0x00000005ff007c12 */ /* 0x004fe4000f8e33ff */
[----:B---3--:R-:W-:Y:S02]  /*38c0*/  MOV R2, UR6 ;  /* 0x0000000600027c02 */ /* 0x008fe40008000f00 */
[----:B------:R-:W1:Y:S07]  /*38d0*/  REDUX UR5, R0 ;  /* 0x00000000000573c4 */ /* 0x000e6e0000000000 */
[----:B------:R2:W-:Y:S01]  /*38e0*/  @P0 ATOMS.AND RZ, [UR4+0x14], R2 ;  /* 0x00001402ffff098c */ /* 0x0005e2000a800004 */
[----:B-1----:R-:W-:-:S05]  /*38f0*/  IMAD.U32 R0, RZ, RZ, UR5 ;  /* 0x00000005ff007e24 */ /* 0x002fca000f8e00ff */
[----:B------:R2:W-:Y:S01]  /*3900*/  @P0 ATOMS.AND RZ, [UR4+0x18], R0 ;  /* 0x00001800ffff098c */ /* 0x0005e2000a800004 */
[----:B------:R-:W-:Y:S05]  /*3910*/  BRA `(.L_x_67) ;  /* 0x0000000000147947 */ /* 0x000fea0003800000 */
.L_x_66:
[----:B------:R-:W-:Y:S02]  /*3920*/  MOV R2, 0x3940 ;  /* 0x0000394000027802 */ /* 0x000fe40000000f00 */
[----:B----45:R-:W-:Y:S05]  /*3930*/  CALL.REL.NOINC `($__internal_0_$__cuda_sm10x_tcgen05_guardrail_trap_col_being_dealloced_not_returned_by_alloc) ;  /* 0x0000006000a07944 */ /* 0x030fea0003c00000 */
[----:B------:R-:W-:Y:S05]  /*3940*/  BRA `(.L_x_67) ;  /* 0x0000000000087947 */ /* 0x000fea0003800000 */
.L_x_65:
[----:B------:R-:W-:Y:S02]  /*3950*/  MOV R2, 0x3970 ;  /* 0x0000397000027802 */ /* 0x000fe40000000f00 */
[----:B----45:R-:W-:Y:S05]  /*3960*/  CALL.REL.NOINC `($__internal_2_$__cuda_sm10x_tcgen05_guardrail_trap_unallocated_columns_being_dealloced) ;  /* 0x0000006000ac7944 */ /* 0x030fea0003c00000 */
.L_x_67:
[----:B------:R-:W-:Y:S01]  /*3970*/  NOP ;  /* 0x0000000000007918 */ /* 0x000fe20000000000 */
[----:B------:R-:W-:Y:S05]  /*3980*/  EXIT ;  /* 0x000000000000794d */ /* 0x000fea0003800000 */
.L_x_49:
[----:B------:R-:W-:-:S09]  /*3990*/  UISETP.NE.OR UP2, UPT, UR8, 0x3, !UP2 ;  /* 0x000000030800788c */ /* 0x000fd2000d745670 */
[----:B------:R-:W-:Y:S05]  /*39a0*/  BRA.U UP2, `(.L_x_68) ;  /* 0x0000001102087547 */ /* 0x000fea000b800000 */
[----:B------:R-:W1:Y:S01]  /*39b0*/  LDC R0, c[0x0][0xb30] ;  /* 0x0002cc00ff007b82 */ /* 0x000e620000000800 */
[----:B------:R-:W2:Y:S01]  /*39c0*/  LDCU.64 UR8, c[0x0][0x888] ;  /* 0x00011100ff0877ac */ /* 0x000ea20008000a00 */
[----:B------:R-:W-:Y:S02]  /*39d0*/  HFMA2 R27, -RZ, RZ, 0, 0 ;  /* 0x00000000ff1b7431 */ /* 0x000fe400000001ff */
[----:B------:R-:W-:Y:S01]  /*39e0*/  IMAD.MOV.U32 R29, RZ, RZ, 0x1 ;  /* 0x00000001ff1d7424 */ /* 0x000fe200078e00ff */
[----:B------:R-:W-:Y:S01]  /*39f0*/  MOV R25, 0x1000 ;  /* 0x0000100000197802 */ /* 0x000fe20000000f00 */
[----:B------:R-:W4:Y:S01]  /*3a00*/  LDCU.64 UR4, c[0x0][0x890] ;  /* 0x00011200ff0477ac */ /* 0x000f220008000a00 */
[----:B------:R-:W-:Y:S01]  /*3a10*/  IMAD.MOV.U32 R28, RZ, RZ, RZ ;  /* 0x000000ffff1c7224 */ /* 0x000fe200078e00ff */
[----:B------:R-:W3:Y:S01]  /*3a20*/  LDC R24, c[0x0][0x370] ;  /* 0x0000dc00ff187b82 */ /* 0x000ee20000000800 */
[----:B------:R-:W-:Y:S01]  /*3a30*/  UMOV UR7, 0x400 ;  /* 0x0000040000077882 */ /* 0x000fe20000000000 */
[----:B------:R-:W-:-:S02]  /*3a40*/  UPLOP3.LUT UP1, UPT, UPT, UPT, UPT, 0x40, 0x4 ;  /* 0x000000000004789c */ /* 0x000fc40003f2e870 */
[----:B------:R-:W-:-:S04]  /*3a50*/  ULEA UR7, UR37, UR7, 0x18 ;  /* 0x0000000725077291 */ /* 0x000fc8000f8ec0ff */
[----:B------:R-:W3:Y:S01]  /*3a60*/  LDC R3, c[0x0][0xb0c] ;  /* 0x0002c300ff037b82 */ /* 0x000ee20000000800 */
[----:B------:R-:W-:Y:S02]  /*3a70*/  UIADD3 UR13, UPT, UPT, UR7, 0x68, URZ ;  /* 0x00000068070d7890 */ /* 0x000fe4000fffe0ff */
[----:B--2---:R-:W-:Y:S02]  /*3a80*/  UISETP.NE.U32.AND UP2, UPT, UR8, URZ, UPT ;  /* 0x000000ff0800728c */ /* 0x004fe4000bf45070 */
[----:B------:R-:W-:Y:S02]  /*3a90*/  UIADD3 UR33, UPT, UPT, UR7, 0x50, URZ ;  /* 0x0000005007217890 */ /* 0x000fe4000fffe0ff */
[----:B----4-:R-:W-:Y:S01]  /*3aa0*/  UISETP.NE.U32.AND UP3, UPT, UR4, URZ, UPT ;  /* 0x000000ff0400728c */ /* 0x010fe2000bf65070 */
[----:B------:R-:W2:Y:S01]  /*3ab0*/  LDC R18, c[0x0][0xb20] ;  /* 0x0002c800ff127b82 */ /* 0x000ea20000000800 */
[----:B-1----:R-:W-:Y:S01]  /*3ac0*/  ISETP.NE.AND P1, PT, R0, 0x1, PT ;  /* 0x000000010000780c */ /* 0x002fe20003f25270 */
[----:B------:R-:W-:-:S02]  /*3ad0*/  UISETP.NE.AND.EX UP2, UPT, UR9, URZ, UPT, UP2 ;  /* 0x000000ff0900728c */ /* 0x000fc4000bf45320 */
[----:B------:R-:W-:Y:S02]  /*3ae0*/  UIADD3 UR25, UPT, UPT, UR7, 0x58, URZ ;  /* 0x0000005807197890 */ /* 0x000fe4000fffe0ff */
[----:B------:R-:W-:Y:S02]  /*3af0*/  UIADD3 UR17, UPT, UPT, UR7, 0x60, URZ ;  /* 0x0000006007117890 */ /* 0x000fe4000fffe0ff */
[----:B------:R-:W1:Y:S01]  /*3b00*/  LDC.64 R30, c[0x0][0x348] ;  /* 0x0000d200ff1e7b82 */ /* 0x000e620000000a00 */
[----:B------:R-:W-:Y:S02]  /*3b10*/  UPRMT UR13, UR37, 0x654, UR13 ;  /* 0x00000654250d7896 */ /* 0x000fe4000800000d */
[----:B------:R-:W-:-:S05]  /*3b20*/  UISETP.NE.AND.EX UP3, UPT, UR5, URZ, UPT, UP3 ;  /* 0x000000ff0500728c */ /* 0x000fca000bf65330 */
[----:B------:R-:W4:Y:S08]  /*3b30*/  LDC.64 R16, c[0x0][0xb10] ;  /* 0x0002c400ff107b82 */ /* 0x000f300000000a00 */
[----:B------:R-:W1:Y:S08]  /*3b40*/  LDC.64 R6, c[0x0][0xb18] ;  /* 0x0002c600ff067b82 */ /* 0x000e700000000a00 */
[----:B------:R-:W1:Y:S08]  /*3b50*/  LDC.64 R4, c[0x0][0xb28] ;  /* 0x0002ca00ff047b82 */ /* 0x000e700000000a00 */
[----:B--23--:R-:W1:Y:S02]  /*3b60*/  LDC R19, c[0x0][0x374] ;  /* 0x0000dd00ff137b82 */ /* 0x00ce640000000800 */
.L_x_79:
[C---:B------:R-:W-:Y:S02]  /*3b70*/  LEA R0, R28.reuse, UR7, 0x3 ;  /* 0x000000071c007c11 */ /* 0x040fe4000f8e18ff */
[----:B------:R-:W-:Y:S02]  /*3b80*/  SHF.L.U32 R2, R27, 0x1f, RZ ;  /* 0x0000001f1b027819 */ /* 0x000fe400000006ff */
[----:B------:R-:W-:Y:S02]  /*3b90*/  LEA R20, R28, UR7, 0x4 ;  /* 0x000000071c147c11 */ /* 0x000fe4000f8e20ff */
[----:B--2---:R-:W2:Y:S02]  /*3ba0*/  SYNCS.PHASECHK.TRANS64.TRYWAIT P0, [R0+URZ+0xa0], R2 ;  /* 0x0000a002000075a7 */ /* 0x004ea400080011ff */
[----:B--2---:R-:W-:Y:S05]  /*3bb0*/  @!P0 BRA `(.L_x_69) ;  /* 0x0000005800b48947 */ /* 0x004fea0003800000 */
.L_x_155:
[----:B------:R-:W-:Y:S01]  /*3bc0*/  ISETP.GE.AND P0, PT, R40, 0x1, PT ;  /* 0x000000012800780c */ /* 0x000fe20003f06270 */
[----:B------:R-:W3:Y:S01]  /*3bd0*/  LDS.128 R20, [R20+0x130] ;  /* 0x0001300014147984 */ /* 0x000ee20000000c00 */
[----:B--2---:R-:W-:Y:S01]  /*3be0*/  VIADD R0, R0, 0xb0 ;  /* 0x000000b000007836 */ /* 0x004fe20000000000 */
[----:B------:R-:W-:Y:S01]  /*3bf0*/  @!PT LDS RZ, [RZ] ;  /* 0x00000000fffff984 */ /* 0x000fe20000000800 */
[----:B------:R-:W-:Y:S01]  /*3c00*/  @!PT LDS RZ, [RZ] ;  /* 0x00000000fffff984 */ /* 0x000fe20000000800 */
[----:B------:R-:W-:Y:S01]  /*3c10*/  @!PT LDS RZ, [RZ] ;  /* 0x00000000fffff984 */ /* 0x000fe20000000800 */
[----:B------:R-:W-:Y:S01]  /*3c20*/  @!PT LDS RZ, [RZ] ;  /* 0x00000000fffff984 */ /* 0x000fe20000000800 */
[----:B------:R2:W-:Y:S06]  /*3c30*/  MEMBAR.ALL.CTA ;  /* 0x0000000000007992 */ /* 0x0005ec0000008000 */
[----:B--2---:R-:W2:Y:S01]  /*3c40*/  FENCE.VIEW.ASYNC.S ;  /* 0x00000000000073c6 */ /* 0x004ea20000000000 */
[----:B------:R-:W-:Y:S04]  /*3c50*/  PRMT R0, RZ, 0x654, R0 ;  /* 0x00000654ff007816 */ /* 0x000fe80000000000 */
[----:B--2---:R2:W-:Y:S01]  /*3c60*/  SYNCS.ARRIVE.TRANS64.RED.A1T0 RZ, [R0+URZ], RZ ;  /* 0x000000ff00ff79a7 */ /* 0x0045e200081004ff */
[----:B---3--:R-:W-:Y:S11]  /*3c70*/  LOP3.LUT P3, RZ, R22, 0x1, RZ, 0xc0, !PT ;  /* 0x0000000116ff7812 */ /* 0x008ff6000786c0ff */
[----:B------:R-:W-:Y:S02]  /*3c80*/  @!UPT UIADD3 URZ, UPT, UPT, URZ, URZ, URZ ;  /* 0x000000fffffff290 */ /* 0x000fe4000fffe0ff */
[----:B------:R-:W-:Y:S02]  /*3c90*/  @P3 MOV R11, R20 ;  /* 0x00000014000b3202 */ /* 0x000fe40000000f00 */
[----:B------:R-:W-:Y:S01]  /*3ca0*/  @P3 LOP3.LUT R10, R21, 0xffff, RZ, 0xc0, !PT ;  /* 0x0000ffff150a3812 */ /* 0x000fe200078ec0ff */
[----:B--2---:R-:W-:Y:S06]  /*3cb0*/  @!P0 BRA `(.L_x_70) ;  /* 0x0000000000a48947 */ /* 0x004fec0003800000 */
[-C--:B-1----:R-:W-:Y:S01]  /*3cc0*/  IMAD.HI.U32 R0, R19, R7.reuse, RZ ;  /* 0x0000000713007227 */ /* 0x082fe200078e00ff */
[----:B------:R-:W-:Y:S02]  /*3cd0*/  ISETP.NE.AND P0, PT, R6, 0x1, PT ;  /* 0x000000010600780c */ /* 0x000fe40003f05270 */
[----:B------:R-:W-:Y:S01]  /*3ce0*/  ISETP.NE.AND P2, PT, R40, 0x1, PT ;  /* 0x000000012800780c */ /* 0x000fe20003f45270 */
[----:B----4-:R-:W-:Y:S01]  /*3cf0*/  IMAD.HI.U32 R9, R24, R16, RZ ;  /* 0x0000001018097227 */ /* 0x010fe200078e00ff */
[----:B------:R-:W-:Y:S02]  /*3d00*/  SHF.R.U32.HI R0, RZ, R18, R0 ;  /* 0x00000012ff007219 */ /* 0x000fe40000011600 */
[----:B------:R-:W-:Y:S01]  /*3d10*/  ISETP.NE.AND P4, PT, R3, 0x1, PT ;  /* 0x000000010300780c */ /* 0x000fe20003f85270 */
[----:B------:R-:W-:Y:S01]  /*3d20*/  IMAD.HI.U32 R13, R10, R7, RZ ;  /* 0x000000070a0d7227 */ /* 0x000fe200078e00ff */
[----:B------:R-:W-:Y:S02]  /*3d30*/  SHF.R.U32.HI R9, RZ, R17, R9 ;  /* 0x00000011ff097219 */ /* 0x000fe40000011609 */
[----:B------:R-:W-:Y:S01]  /*3d40*/  SEL R0, R19, R0, !P0 ;  /* 0x0000000013007207 */ /* 0x000fe20004000000 */
[----:B------:R-:W-:Y:S01]  /*3d50*/  IMAD.HI.U32 R12, R11, R16, RZ ;  /* 0x000000100b0c7227 */ /* 0x000fe200078e00ff */
[----:B------:R-:W-:Y:S03]  /*3d60*/  SEL R9, R24, R9, !P4 ;  /* 0x0000000918097207 */ /* 0x000fe60006000000 */
[-C--:B------:R-:W-:Y:S01]  /*3d70*/  IMAD.HI.U32 R8, R0, R4.reuse, RZ ;  /* 0x0000000400087227 */ /* 0x080fe200078e00ff */
[----:B------:R-:W-:Y:S03]  /*3d80*/  SHF.R.U32.HI R12, RZ, R17, R12 ;  /* 0x00000011ff0c7219 */ /* 0x000fe6000001160c */
[----:B------:R-:W-:Y:S01]  /*3d90*/  IMAD.HI.U32 R2, R9, R4, RZ ;  /* 0x0000000409027227 */ /* 0x000fe200078e00ff */
[-C--:B------:R-:W-:Y:S02]  /*3da0*/  @P2 SHF.R.U32.HI R0, RZ, R5.reuse, R8 ;  /* 0x00000005ff002219 */ /* 0x080fe40000011608 */
[----:B------:R-:W-:Y:S02]  /*3db0*/  SHF.R.U32.HI R8, RZ, R18, R13 ;  /* 0x00000012ff087219 */ /* 0x000fe4000001160d */
[----:B------:R-:W-:Y:S01]  /*3dc0*/  @P2 SHF.R.U32.HI R9, RZ, R5, R2 ;  /* 0x00000005ff092219 */ /* 0x000fe20000011602 */
[----:B------:R-:W-:Y:S01]  /*3dd0*/  IMAD R0, R40, R0, RZ ;  /* 0x0000000028007224 */ /* 0x000fe200078e02ff */
[----:B------:R-:W-:Y:S02]  /*3de0*/  SEL R8, R10, R8, !P0 ;  /* 0x000000080a087207 */ /* 0x000fe40004000000 */
[----:B------:R-:W-:Y:S01]  /*3df0*/  SEL R2, R11, R12, !P4 ;  /* 0x0000000c0b027207 */ /* 0x000fe20006000000 */
[----:B------:R-:W-:Y:S01]  /*3e00*/  IMAD R12, R40, R9, RZ ;  /* 0x00000009280c7224 */ /* 0x000fe200078e02ff */
[C---:B------:R-:W-:Y:S01]  /*3e10*/  ISETP.GE.AND P0, PT, R8.reuse, R0, PT ;  /* 0x000000000800720c */ /* 0x040fe20003f06270 */
[----:B------:R-:W-:Y:S03]  /*3e20*/  IMAD.HI.U32 R0, R8, R4, RZ ;  /* 0x0000000408007227 */ /* 0x000fe600078e00ff */
[----:B------:R-:W-:Y:S02]  /*3e30*/  ISETP.GE.OR P0, PT, R2, R12, P0 ;  /* 0x0000000c0200720c */ /* 0x000fe40000706670 */
[-C--:B------:R-:W-:Y:S04]  /*3e40*/  SHF.R.U32.HI R0, RZ, R5.reuse, R0 ;  /* 0x00000005ff007219 */ /* 0x080fe80000011600 */
[----:B------:R-:W-:Y:S05]  /*3e50*/  SEL R13, R8, R0, !P2 ;  /* 0x00000000080d7207 */ /* 0x000fea0005000000 */
[----:B------:R-:W-:Y:S02]  /*3e60*/  IMAD.MOV R12, RZ, RZ, -R13 ;  /* 0x000000ffff0c7224 */ /* 0x000fe400078e0a0d */
[----:B------:R-:W-:Y:S04]  /*3e70*/  @!P0 IMAD.HI.U32 R0, R2, R4, RZ ;  /* 0x0000000402008227 */ /* 0x000fe800078e00ff */
[----:B------:R-:W-:Y:S01]  /*3e80*/  IMAD R12, R40, R12, R8 ;  /* 0x0000000c280c7224 */ /* 0x000fe200078e0208 */
[----:B------:R-:W-:Y:S04]  /*3e90*/  @!P0 SHF.R.U32.HI R0, RZ, R5, R0 ;  /* 0x00000005ff008219 */ /* 0x000fe80000011600 */
[----:B------:R-:W-:Y:S04]  /*3ea0*/  @!P0 SEL R0, R2, R0, !P2 ;  /* 0x0000000002008207 */ /* 0x000fe80005000000 */
[----:B------:R-:W-:Y:S01]  /*3eb0*/  @!P0 IADD3 R13, PT, PT, R13, -R0, RZ ;  /* 0x800000000d0d8210 */ /* 0x000fe20007ffe0ff */
[----:B------:R-:W-:Y:S01]  /*3ec0*/  @!P0 IMAD R0, R9, R12, R0 ;  /* 0x0000000c09008224 */ /* 0x000fe200078e0200 */
[----:B------:R-:W-:Y:S01]  /*3ed0*/  IADD3 R9, PT, PT, -R8, RZ, RZ ;  /* 0x000000ff08097210 */ /* 0x000fe20007ffe1ff */
[--C-:B------:R-:W-:Y:S02]  /*3ee0*/  IMAD.MOV R12, RZ, RZ, -R2.reuse ;  /* 0x000000ffff0c7224 */ /* 0x100fe400078e0a02 */
[----:B------:R-:W-:Y:S02]  /*3ef0*/  @!P0 IMAD R8, R13, R40, R2 ;  /* 0x000000280d088224 */ /* 0x000fe400078e0202 */
[----:B------:R-:W-:Y:S02]  /*3f00*/  @!P0 IMAD.MOV.U32 R2, RZ, RZ, R0 ;  /* 0x000000ffff028224 */ /* 0x000fe400078e0000 */
[----:B------:R-:W-:Y:S02]  /*3f10*/  IMAD R11, R3, R12, R11 ;  /* 0x0000000c030b7224 */ /* 0x000fe400078e020b */
[----:B------:R-:W-:Y:S02]  /*3f20*/  IMAD R10, R6, R9, R10 ;  /* 0x00000009060a7224 */ /* 0x000fe400078e020a */
[----:B------:R-:W-:Y:S02]  /*3f30*/  IMAD R11, R2, R3, R11 ;  /* 0x00000003020b7224 */ /* 0x000fe400078e020b */
[----:B------:R-:W-:Y:S02]  /*3f40*/  IMAD R10, R8, R6, R10 ;  /* 0x00000006080a7224 */ /* 0x000fe400078e020a */
.L_x_70:
[----:B------:R-:W-:Y:S05]  /*3f50*/  BRA.U UP1, `(.L_x_71) ;  /* 0x0000000101107547 */ /* 0x000fea000b800000 */
[----:B------:R-:W-:Y:S04]  /*3f60*/  MOV R2, UR6 ;  /* 0x0000000600027c02 */ /* 0x000fe80008000f00 */
[----:B------:R-:W-:Y:S04]  /*3f70*/  SHF.L.U32 R2, R2, 0x1f, RZ ;  /* 0x0000001f02027819 */ /* 0x000fe800000006ff */
[----:B------:R-:W2:Y:S02]  /*3f80*/  SYNCS.PHASECHK.TRANS64.TRYWAIT P0, [UR7+0x98], R2 ;  /* 0x00009802ff0075a7 */ /* 0x000ea40008001107 */
[----:B--2---:R-:W-:Y:S05]  /*3f90*/  @!P0 BRA `(.L_x_72) ;  /* 0x0000005400d08947 */ /* 0x004fea0003800000 */
.L_x_71:
[----:B------:R-:W-:Y:S02]  /*3fa0*/  R2UR UR35, R15 ;  /* 0x000000000f2372ca */ /* 0x000fe400000e0000 */
[----:B------:R-:W-:Y:S02]  /*3fb0*/  R2UR UR34, R14 ;  /* 0x000000000e2272ca */ /* 0x000fe400000e0000 */
[----:B------:R-:W-:Y:S02]  /*3fc0*/  ISETP.NE.U32.AND P2, PT, RZ, UR4, PT ;  /* 0x00000004ff007c0c */ /* 0x000fe4000bf45070 */
[----:B------:R-:W-:Y:S02]  /*3fd0*/  SHF.L.U32 R14, R29, 0x1f, RZ ;  /* 0x0000001f1d0e7819 */ /* 0x000fe400000006ff */
[----:B------:R-:W-:Y:S05]  /*3fe0*/  ISETP.NE.AND.EX P2, PT, RZ, UR5, PT, P2 ;  /* 0x00000005ff007c0c */ /* 0x000fea000bf45320 */
[----:B------:R-:W-:Y:S02]  /*3ff0*/  USHF.L.U32 UR35, UR35, 0x6, URZ ;  /* 0x0000000623237899 */ /* 0x000fe400080006ff */
[----:B------:R-:W-:Y:S01]  /*4000*/  USHF.L.U32 UR34, UR34, 0x8, URZ ;  /* 0x0000000822227899 */ /* 0x000fe200080006ff */
[----:B------:R-:W-:Y:S11]  /*4010*/  BRA.U !UP3, `(.L_x_73) ;  /* 0x000000010b347547 */ /* 0x000ff6000b800000 */
[----:B------:R-:W-:Y:S01]  /*4020*/  UPLOP3.LUT UP0, UPT, UPT, UPT, UP2, 0x80, 0x8 ;  /* 0x000000000008789c */ /* 0x000fe20003f0f020 */
[----:B--2---:R-:W-:Y:S02]  /*4030*/  HFMA2 R0, -RZ, RZ, 0, 5.9604644775390625e-08 ;  /* 0x00000001ff007431 */ /* 0x004fe400000001ff */
[----:B------:R-:W-:Y:S03]  /*4040*/  IMAD.MOV.U32 R96, RZ, RZ, 0x1 ;  /* 0x00000001ff607424 */ /* 0x000fe600078e00ff */
[----:B------:R-:W-:Y:S05]  /*4050*/  PLOP3.LUT P0, PT, PT, PT, UP0, 0x80, 0x8 ;  /* 0x000000000008781c */ /* 0x000fea0003f0f008 */
[----:B------:R-:W2:Y:S01]  /*4060*/  @UP0 LDCU.64 UR10, c[0x0][0x888] ;  /* 0x00011100ff0a07ac */ /* 0x000ea20008000a00 */
[----:B------:R-:W-:Y:S07]  /*4070*/  @UP0 UIMAD UR8, UR36, UR4, URZ ;  /* 0x00000004240802a4 */ /* 0x000fee000f8e02ff */
[----:B------:R-:W-:Y:S01]  /*4080*/  @!P0 PRMT R96, R0, 0x7610, R96 ;  /* 0x0000761000608816 */ /* 0x000fe20000000060 */
[----:B--2---:R-:W-:Y:S03]  /*4090*/  @UP0 UIMAD.WIDE UR10, UR8, 0x4, UR10 ;  /* 0x00000004080a08a5 */ /* 0x004fe6000f8e020a */
[----:B------:R-:W2:Y:S03]  /*40a0*/  @!UP0 LDCU UR8, c[0x0][0x880] ;  /* 0x00011000ff0887ac */ /* 0x000ea60008000800 */
[----:B------:R-:W-:Y:S01]  /*40b0*/  IMAD.U32 R8, RZ, RZ, UR10 ;  /* 0x0000000aff087e24 */ /* 0x000fe2000f8e00ff */
[----:B------:R-:W-:Y:S05]  /*40c0*/  MOV R9, UR11 ;  /* 0x0000000b00097c02 */ /* 0x000fea0008000f00 */
[----:B-----5:R3:W5:Y:S02]  /*40d0*/  @P0 LDG.E R49, desc[UR46][R8.64] ;  /* 0x0000002e08310981 */ /* 0x020764000c1e1900 */
[----:B--23--:R-:W-:Y:S07]  /*40e0*/  @!P0 IMAD.U32 R49, RZ, RZ, UR8 ;  /* 0x00000008ff318e24 */ /* 0x00cfee000f8e00ff */
.L_x_73:
[----:B-----5:R-:W-:Y:S01]  /*40f0*/  @!P2 FSETP.EQ.AND P0, PT, R49, RZ, PT ;  /* 0x000000ff3100a20b */ /* 0x020fe20003f02000 */
[----:B------:R-:W-:Y:S01]  /*4100*/  @!UPT UIADD3 URZ, UPT, UPT, URZ, URZ, URZ ;  /* 0x000000fffffff290 */ /* 0x000fe2000fffe0ff */
[----:B------:R-:W-:Y:S11]  /*4110*/  @!P2 BRA `(.L_x_74) ;  /* 0x000000000014a947 */ /* 0x000ff60003800000 */
[----:B------:R-:W-:Y:S02]  /*4120*/  LOP3.LUT P2, RZ, R96, 0xff, RZ, 0xc0, !PT ;  /* 0x000000ff60ff7812 */ /* 0x000fe4000784c0ff */
[----:B------:R-:W-:Y:S04]  /*4130*/  PLOP3.LUT P0, PT, PT, PT, UP0, 0x80, 0x8 ;  /* 0x000000000008781c */ /* 0x000fe80003f0f008 */
[----:B------:R-:W-:Y:S07]  /*4140*/  PLOP3.LUT P0, PT, P0, PT, PT, 0x8, 0x80 ;  /* 0x000000000080781c */ /* 0x000fee000070e170 */
[----:B------:R-:W-:Y:S11]  /*4150*/  @P2 FSETP.EQ.AND P0, PT, R49, RZ, PT ;  /* 0x000000ff3100220b */ /* 0x000ff60003f02000 */
[----:B------:R-:W-:Y:S02]  /*4160*/  @!UPT UIADD3 URZ, UPT, UPT, URZ, URZ, URZ ;  /* 0x000000fffffff290 */ /* 0x000fe4000fffe0ff */
.L_x_74:
[----:B------:R-:W3:Y:S01]  /*4170*/  SYNCS.PHASECHK.TRANS64.TRYWAIT P2, [UR7+0x70], R14 ;  /* 0x0000700eff0075a7 */ /* 0x000ee20008041107 */
[----:B------:R-:W-:Y:S04]  /*4180*/  ELECT P4, URZ, PT ;  /* 0x0000000000ff782f */ /* 0x000fe80003880000 */
[----:B------:R-:W-:Y:S11]  /*4190*/  PLOP3.LUT P4, PT, P0, P4, PT, 0xf2, 0x2f ;  /* 0x00000000002f781c */ /* 0x000ff60000789e72 */
[----:B------:R-:W-:Y:S02]  /*41a0*/  @!UPT UIADD3 URZ, UPT, UPT, URZ, URZ, URZ ;  /* 0x000000fffffff290 */ /* 0x000fe4000fffe0ff */
[----:B-1----:R-:W-:Y:S05]  /*41b0*/  @!P4 IADD3 R8, P0, PT, R30, 0x580, RZ ;  /* 0x000005801e08c810 */ /* 0x002fea0007f1e0ff */
[----:B--2---:R-:W-:Y:S01]  /*41c0*/  @!P4 IMAD.X R2, RZ, RZ, R31, P0 ;  /* 0x000000ffff02c224 */ /* 0x004fe200000e061f */
[----:B---3--:R-:W-:Y:S07]  /*41d0*/  @!P2 BRA `(.L_x_75) ;  /* 0x000000540058a947 */ /* 0x008fee0003800000 */
.L_x_158:
[----:B------:R-:W-:Y:S01]  /*41e0*/  @!P4 R2UR UR8, R2 ;  /* 0x000000000208c2ca */ /* 0x000fe200000e0000 */
[----:B------:R-:W-:Y:S01]  /*41f0*/  VOTEU.ALL UP1, P4 ;  /* 0x0000000000ff7886 */ /* 0x000fe20002020000 */
[----:B------:R-:W-:Y:S01]  /*4200*/  @!P4 R2UR UR9, R8 ;  /* 0x000000000809c2ca */ /* 0x000fe200000e0000 */
[----:B-1----:R-:W-:Y:S01]  /*4210*/  @!P4 IMAD.MOV.U32 R0, RZ, RZ, 0x1000 ;  /* 0x00001000ff00c424 */ /* 0x002fe200078e00ff */
[----:B------:R-:W-:Y:S01]  /*4220*/  UMOV UR10, 0x0 ;  /* 0x00000000000a7882 */ /* 0x000fe20000000000 */
[----:B------:R-:W-:Y:S01]  /*4230*/  UMOV UR11, 0x10000000 ;  /* 0x10000000000b7882 */ /* 0x000fe20000000000 */
[----:B------:R-:W-:Y:S01]  /*4240*/  @!UP1 UIADD3 UR32, UPT, UPT, UR7, 0x200, URZ ;  /* 0x0000020007209890 */ /* 0x000fe2000fffe0ff */
[----:B------:R-:W-:Y:S06]  /*4250*/  VOTEU.ALL UP1, P4 ;  /* 0x0000000000ff7886 */ /* 0x000fec0002020000 */
[----:B------:R-:W-:Y:S01]  /*4260*/  IMAD.U32 R9, RZ, RZ, UR8 ;  /* 0x00000008ff097e24 */ /* 0x000fe2000f8e00ff */
[----:B------:R-:W-:Y:S01]  /*4270*/  UPRMT UR8, UR37, 0x654, UR33 ;  /* 0x0000065425087896 */ /* 0x000fe20008000021 */
[----:B------:R-:W-:Y:S03]  /*4280*/  IMAD.U32 R8, RZ, RZ, UR9 ;  /* 0x00000009ff087e24 */ /* 0x000fe6000f8e00ff */
[----:B------:R-:W-:Y:S02]  /*4290*/  @!P4 R2UR UR15, R9 ;  /* 0x00000000090fc2ca */ /* 0x000fe400000e0000 */
[----:B------:R-:W-:Y:S02]  /*42a0*/  @!P4 R2UR UR14, R8 ;  /* 0x00000000080ec2ca */ /* 0x000fe400000e0000 */
[----:B------:R-:W-:Y:S05]  /*42b0*/  @!P4 IADD3 R8, P0, PT, R30, 0x580, RZ ;  /* 0x000005801e08c810 */ /* 0x000fea0007f1e0ff */
[----:B------:R-:W-:Y:S06]  /*42c0*/  @!P4 IMAD.X R2, RZ, RZ, R31, P0 ;  /* 0x000000ffff02c224 */ /* 0x000fec00000e061f */
[----:B------:R1:W-:Y:S01]  /*42d0*/  @!UP1 UTMALDG.3D [UR32], [UR14], desc[UR10] ;  /* 0x00000a200e0095b4 */ /* 0x0003e20008011000 */
[----:B------:R1:W-:Y:S01]  /*42e0*/  @!P4 SYNCS.ARRIVE.TRANS64.RED.A0TR RZ, [UR7+0x50], R0 ;  /* 0x00005000ffffc9a7 */ /* 0x0003e20008300407 */
[----:B------:R-:W-:Y:S01]  /*42f0*/  SYNCS.ARRIVE.TRANS64.RED.A1T0 RZ, [UR8], RZ ;  /* 0x000000ffffff79a7 */ /* 0x000fe20008100408 */
[----:B------:R-:W2:Y:S02]  /*4300*/  SYNCS.PHASECHK.TRANS64.TRYWAIT P2, [UR7+0x78], R14 ;  /* 0x0000780eff0075a7 */ /* 0x000ea40008041107 */
[----:B-12---:R-:W-:Y:S05]  /*4310*/  @!P2 BRA `(.L_x_76) ;  /* 0x000000540020a947 */ /* 0x006fea0003800000 */
.L_x_160:
[----:B------:R-:W-:Y:S01]  /*4320*/  @!P4 R2UR UR8, R2 ;  /* 0x000000000208c2ca */ /* 0x000fe200000e0000 */
[----:B------:R-:W-:Y:S01]  /*4330*/  VOTEU.ALL UP1, P4 ;  /* 0x0000000000ff7886 */ /* 0x000fe20002020000 */
[----:B------:R-:W-:Y:S01]  /*4340*/  @!P4 R2UR UR9, R8 ;  /* 0x000000000809c2ca */ /* 0x000fe200000e0000 */
[----:B-1----:R-:W-:Y:S01]  /*4350*/  @!P4 IMAD.MOV.U32 R0, RZ, RZ, 0x1000 ;  /* 0x00001000ff00c424 */ /* 0x002fe200078e00ff */
[----:B------:R-:W-:Y:S01]  /*4360*/  UMOV UR10, 0x0 ;  /* 0x00000000000a7882 */ /* 0x000fe20000000000 */
[----:B------:R-:W-:Y:S01]  /*4370*/  UMOV UR11, 0x10000000 ;  /* 0x10000000000b7882 */ /* 0x000fe20000000000 */
[----:B------:R-:W-:Y:S02]  /*4380*/  @!UP1 UIADD3 UR26, UPT, UPT, UR34, 0x40, URZ ;  /* 0x00000040221a9890 */ /* 0x000fe4000fffe0ff */
[----:B------:R-:W-:Y:S01]  /*4390*/  @!UP1 UIADD3 UR24, UPT, UPT, UR7, 0x1200, URZ ;  /* 0x0000120007189890 */ /* 0x000fe2000fffe0ff */
[----:B------:R-:W-:Y:S01]  /*43a0*/  VOTEU.ALL UP1, P4 ;  /* 0x0000000000ff7886 */ /* 0x000fe20002020000 */
[----:B------:R-:W-:Y:S01]  /*43b0*/  UMOV UR27, UR35 ;  /* 0x00000023001b7c82 */ /* 0x000fe20008000000 */
[----:B------:R-:W-:Y:S02]  /*43c0*/  UMOV UR28, UR36 ;  /* 0x00000024001c7c82 */ /* 0x000fe40008000000 */
        /* <DEDUP_REMOVED lines=12> */
.L_x_162:
[----:B------:R-:W2:Y:S01]  /*4490*/  LDC.64 R12, c[0x0][0xb18] ;  /* 0x0002c600ff0c7b82 */ /* 0x000ea20000000a00 */
[----:B------:R-:W-:Y:S01]  /*44a0*/  @!P4 R2UR UR8, R2 ;  /* 0x000000000208c2ca */ /* 0x000fe200000e0000 */
[----:B------:R-:W-:Y:S01]  /*44b0*/  VOTEU.ALL UP1, P4 ;  /* 0x0000000000ff7886 */ /* 0x000fe20002020000 */
[----:B------:R-:W-:Y:S01]  /*44c0*/  @!P4 R2UR UR9, R8 ;  /* 0x000000000809c2ca */ /* 0x000fe200000e0000 */
[----:B-1----:R-:W-:Y:S01]  /*44d0*/  @!P4 IMAD.MOV.U32 R0, RZ, RZ, 0x1000 ;  /* 0x00001000ff00c424 */ /* 0x002fe200078e00ff */
[----:B------:R-:W-:Y:S03]  /*44e0*/  UMOV UR10, 0x0 ;  /* 0x00000000000a7882 */ /* 0x000fe60000000000 */
[----:B------:R-:W1:Y:S01]  /*44f0*/  @!P1 LDC R2, c[0x0][0xb0c] ;  /* 0x0002c300ff029b82 */ /* 0x000e620000000800 */
[----:B------:R-:W-:Y:S01]  /*4500*/  @!UP1 UIADD3 UR18, UPT, UPT, UR34, 0x80, URZ ;  /* 0x0000008022129890 */ /* 0x000fe2000fffe0ff */
[----:B------:R-:W-:Y:S01]  /*4510*/  @P3 SHF.R.U32.HI R26, RZ, 0x10, R21 ;  /* 0x00000010ff1a3819 */ /* 0x000fe20000011615 */
[----:B------:R-:W-:Y:S01]  /*4520*/  @!UP1 UIADD3 UR16, UPT, UPT, UR7, 0x2200, URZ ;  /* 0x0000220007109890 */ /* 0x000fe2000fffe0ff */
[----:B------:R-:W-:Y:S01]  /*4530*/  VIADD R28, R28, 0x1 ;  /* 0x000000011c1c7836 */ /* 0x000fe20000000000 */
[----:B------:R-:W-:Y:S01]  /*4540*/  VOTEU.ALL UP1, P4 ;  /* 0x0000000000ff7886 */ /* 0x000fe20002020000 */
[----:B------:R-:W-:Y:S01]  /*4550*/  UMOV UR11, 0x10000000 ;  /* 0x10000000000b7882 */ /* 0x000fe20000000000 */
[----:B------:R-:W-:Y:S01]  /*4560*/  UMOV UR19, UR35 ;  /* 0x0000002300137c82 */ /* 0x000fe20008000000 */
[----:B------:R-:W-:Y:S01]  /*4570*/  IMAD.U32 R9, RZ, RZ, UR8 ;  /* 0x00000008ff097e24 */ /* 0x000fe2000f8e00ff */
[----:B------:R-:W-:Y:S01]  /*4580*/  UMOV UR20, UR36 ;  /* 0x0000002400147c82 */ /* 0x000fe20008000000 */
[----:B------:R-:W-:Y:S01]  /*4590*/  IMAD.U32 R8, RZ, RZ, UR9 ;  /* 0x00000009ff087e24 */ /* 0x000fe2000f8e00ff */
[----:B------:R-:W-:Y:S02]  /*45a0*/  UPRMT UR8, UR37, 0x654, UR17 ;  /* 0x0000065425087896 */ /* 0x000fe40008000011 */
[----:B------:R-:W-:Y:S02]  /*45b0*/  @!P4 R2UR UR15, R9 ;  /* 0x00000000090fc2ca */ /* 0x000fe400000e0000 */
[----:B------:R-:W-:Y:S02]  /*45c0*/  @!P4 R2UR UR14, R8 ;  /* 0x00000000080ec2ca */ /* 0x000fe400000e0000 */
[----:B------:R-:W3:Y:S11]  /*45d0*/  LDC.64 R8, c[0x0][0xb10] ;  /* 0x0002c400ff087b82 */ /* 0x000ef60000000a00 */
[----:B------:R1:W-:Y:S01]  /*45e0*/  @!UP1 UTMALDG.3D [UR16], [UR14], desc[UR10] ;  /* 0x00000a100e0095b4 */ /* 0x0003e20008011000 */
[----:B------:R5:W-:Y:S01]  /*45f0*/  @!P4 SYNCS.ARRIVE.TRANS64.RED.A0TR RZ, [UR7+0x60], R0 ;  /* 0x00006000ffffc9a7 */ /* 0x000be20008300407 */
[C---:B---3--:R-:W-:Y:S01]  /*4600*/  @!P1 IMAD.HI.U32 R8, R11.reuse, R8, RZ ;  /* 0x000000080b089227 */ /* 0x048fe200078e00ff */
[----:B--2---:R-:W-:Y:S02]  /*4610*/  @!P1 ISETP.NE.AND P0, PT, R12, 0x1, PT ;  /* 0x000000010c00980c */ /* 0x004fe40003f05270 */
[----:B-1----:R-:W-:Y:S01]  /*4620*/  @!P1 ISETP.NE.AND P2, PT, R2, 0x1, PT ;  /* 0x000000010200980c */ /* 0x002fe20003f45270 */
[----:B------:R-:W-:Y:S01]  /*4630*/  SYNCS.ARRIVE.TRANS64.RED.A1T0 RZ, [UR8], RZ ;  /* 0x000000ffffff79a7 */ /* 0x000fe20008100408 */
[C---:B------:R-:W-:Y:S01]  /*4640*/  @!P1 IMAD.HI.U32 R13, R10.reuse, R13, RZ ;  /* 0x0000000d0a0d9227 */ /* 0x040fe200078e00ff */
[----:B------:R-:W-:Y:S04]  /*4650*/  @!P1 SHF.R.U32.HI R8, RZ, R9, R8 ;  /* 0x00000009ff089219 */ /* 0x000fe80000011608 */
[----:B------:R-:W-:Y:S01]  /*4660*/  @!P1 SEL R8, R11, R8, !P2 ;  /* 0x000000080b089207 */ /* 0x000fe20005000000 */
[----:B------:R-:W1:Y:S01]  /*4670*/  SYNCS.PHASECHK.TRANS64.TRYWAIT P5, [UR7+0x88], R14 ;  /* 0x0000880eff0075a7 */ /* 0x000e6200080a1107 */
[----:B-----5:R-:W2:Y:S02]  /*4680*/  @!P1 LDC R0, c[0x0][0xb20] ;  /* 0x0002c800ff009b82 */ /* 0x020ea40000000800 */
[----:B--2---:R-:W-:Y:S04]  /*4690*/  @!P1 SHF.R.U32.HI R0, RZ, R0, R13 ;  /* 0x00000000ff009219 */ /* 0x004fe8000001160d */
[----:B------:R-:W-:Y:S05]  /*46a0*/  @!P1 SEL R9, R10, R0, !P0 ;  /* 0x000000000a099207 */ /* 0x000fea0004000000 */
[----:B------:R-:W-:Y:S02]  /*46b0*/  @!P1 IMAD.IADD R0, R9, 0x1, -R8 ;  /* 0x0000000109009824 */ /* 0x000fe400078e0a08 */
[----:B------:R-:W-:Y:S02]  /*46c0*/  @!P1 IMAD.IADD R8, R8, 0x1, -R9 ;  /* 0x0000000108089824 */ /* 0x000fe400078e0a09 */
[----:B------:R-:W-:Y:S02]  /*46d0*/  @!P1 IMAD R11, R0, R2, R11 ;  /* 0x00000002000b9224 */ /* 0x000fe400078e020b */
[----:B------:R-:W-:Y:S01]  /*46e0*/  @!P1 IMAD R10, R8, R12, R10 ;  /* 0x0000000c080a9224 */ /* 0x000fe200078e020a */
[----:B-1----:R-:W-:Y:S06]  /*46f0*/  @!P5 BRA `(.L_x_78) ;  /* 0x000000500058d947 */ /* 0x002fec0003800000 */
.L_x_164:
[----:B------:R-:W-:Y:S01]  /*4700*/  @!P4 IADD3 R2, P0, PT, R30, 0x580, RZ ;  /* 0x000005801e02c810 */ /* 0x000fe20007f1e0ff */
[----:B------:R-:W-:Y:S01]  /*4710*/  VOTEU.ALL UP1, P4 ;  /* 0x0000000000ff7886 */ /* 0x000fe20002020000 */
[----:B------:R-:W-:Y:S01]  /*4720*/  UMOV UR18, 0x0 ;  /* 0x0000000000127882 */ /* 0x000fe20000000000 */
[----:B------:R-:W-:Y:S01]  /*4730*/  UMOV UR19, 0x10000000 ;  /* 0x1000000000137882 */ /* 0x000fe20000000000 */
[----:B------:R-:W-:Y:S01]  /*4740*/  @!P4 R2UR UR9, R2 ;  /* 0x000000000209c2ca */ /* 0x000fe200000e0000 */
[----:B-1----:R-:W-:Y:S01]  /*4750*/  @!P4 IMAD.X R0, RZ, RZ, R31, P0 ;  /* 0x000000ffff00c224 */ /* 0x002fe200000e061f */
[----:B------:R-:W-:Y:S01]  /*4760*/  @!UP1 UIADD3 UR10, UPT, UPT, UR34, 0xc0, URZ ;  /* 0x000000c0220a9890 */ /* 0x000fe2000fffe0ff */
[----:B------:R-:W-:Y:S01]  /*4770*/  ISETP.NE.AND P0, PT, R28, 0x2, PT ;  /* 0x000000021c00780c */ /* 0x000fe20003f05270 */
[----:B------:R-:W-:Y:S01]  /*4780*/  UMOV UR11, UR35 ;  /* 0x00000023000b7c82 */ /* 0x000fe20008000000 */
[----:B------:R-:W-:Y:S01]  /*4790*/  UMOV UR12, UR36 ;  /* 0x00000024000c7c82 */ /* 0x000fe20008000000 */
[----:B------:R-:W-:Y:S01]  /*47a0*/  @!P4 R2UR UR8, R0 ;  /* 0x000000000008c2ca */ /* 0x000fe200000e0000 */
[----:B------:R-:W-:Y:S01]  /*47b0*/  IMAD.IADD R14, R10, 0x1, R94 ;  /* 0x000000010a0e7824 */ /* 0x000fe200078e025e */
[----:B------:R-:W-:Y:S01]  /*47c0*/  @P3 R2UR UR36, R26 ;  /* 0x000000001a2432ca */ /* 0x000fe200000e0000 */
[----:B------:R-:W-:Y:S01]  /*47d0*/  IMAD.IADD R15, R11, 0x1, R95 ;  /* 0x000000010b0f7824 */ /* 0x000fe200078e025f */
[----:B------:R-:W-:Y:S02]  /*47e0*/  SEL R0, RZ, 0x1, P0 ;  /* 0x00000001ff007807 */ /* 0x000fe40000000000 */
[----:B------:R-:W-:Y:S01]  /*47f0*/  LOP3.LUT R29, R29, 0x1, RZ, 0x3c, !PT ;  /* 0x000000011d1d7812 */ /* 0x000fe200078e3cff */
[----:B------:R-:W-:Y:S01]  /*4800*/  IMAD.U32 R8, RZ, RZ, UR9 ;  /* 0x00000009ff087e24 */ /* 0x000fe2000f8e00ff */
[----:B------:R-:W-:Y:S01]  /*4810*/  @!UP1 UIADD3 UR9, UPT, UPT, UR7, 0x68, URZ ;  /* 0x0000006807099890 */ /* 0x000fe2000fffe0ff */
[----:B------:R-:W-:Y:S02]  /*4820*/  LOP3.LUT R27, R27, R0, RZ, 0x3c, !PT ;  /* 0x000000001b1b7212 */ /* 0x000fe400078e3cff */
[----:B------:R-:W-:Y:S02]  /*4830*/  SEL R28, R28, RZ, P0 ;  /* 0x000000ff1c1c7207 */ /* 0x000fe40000000000 */
[----:B------:R-:W-:Y:S01]  /*4840*/  IMAD.U32 R9, RZ, RZ, UR8 ;  /* 0x00000008ff097e24 */ /* 0x000fe2000f8e00ff */
[----:B------:R-:W-:Y:S01]  /*4850*/  @!P4 R2UR UR14, R8 ;  /* 0x00000000080ec2ca */ /* 0x000fe200000e0000 */
[----:B------:R-:W-:Y:S01]  /*4860*/  @!UP1 UIADD3 UR8, UPT, UPT, UR7, 0x3200, URZ ;  /* 0x0000320007089890 */ /* 0x000fe2000fffe0ff */
[----:B------:R-:W-:Y:S02]  /*4870*/  VOTEU.ALL UP1, P4 ;  /* 0x0000000000ff7886 */ /* 0x000fe40002020000 */
[----:B------:R-:W-:Y:S11]  /*4880*/  @!P4 R2UR UR15, R9 ;  /* 0x00000000090fc2ca */ /* 0x000ff600000e0000 */
[----:B------:R-:W-:Y:S02]  /*4890*/  @!UPT UIADD3 URZ, UPT, UPT, URZ, URZ, URZ ;  /* 0x000000fffffff290 */ /* 0x000fe4000fffe0ff */
[----:B------:R2:W-:Y:S01]  /*48a0*/  @!UP1 UTMALDG.3D [UR8], [UR14], desc[UR18] ;  /* 0x000012080e0095b4 */ /* 0x0005e20008011000 */
[----:B------:R2:W-:Y:S01]  /*48b0*/  @!P4 SYNCS.ARRIVE.TRANS64.RED.A0TR RZ, [UR7+0x68], R25 ;  /* 0x00006819ffffc9a7 */ /* 0x0005e20008300407 */
[----:B------:R-:W-:Y:S01]  /*48c0*/  UPLOP3.LUT UP1, UPT, UPT, UPT, UPT, 0x80, 0x8 ;  /* 0x000000000008789c */ /* 0x000fe20003f2f070 */
[----:B------:R-:W-:Y:S01]  /*48d0*/  SYNCS.ARRIVE.TRANS64.RED.A1T0 RZ, [UR13], RZ ;  /* 0x000000ffffff79a7 */ /* 0x000fe2000810040d */
[----:B------:R-:W-:Y:S09]  /*48e0*/  @P3 BRA `(.L_x_79) ;  /* 0xfffffff000a03947 */ /* 0x000ff2000383ffff */
[----:B------:R-:W-:-:S04]  /*48f0*/  SHF.L.U32 R2, R29, 0x1f, RZ ;  /* 0x0000001f1d027819 */ /* 0x000fc800000006ff */
[----:B------:R-:W1:Y:S02]  /*4900*/  SYNCS.PHASECHK.TRANS64.TRYWAIT P0, [UR7+0x70], R2 ;  /* 0x00007002ff0075a7 */ /* 0x000e640008001107 */
[----:B-1----:R-:W-:Y:S05]  /*4910*/  @!P0 BRA `(.L_x_80) ;  /* 0x0000004c00e88947 */ /* 0x002fea0003800000 */
.L_x_166:
[----:B------:R-:W3:Y:S02]  /*4920*/  SYNCS.PHASECHK.TRANS64.TRYWAIT P0, [UR7+0x78], R2 ;  /* 0x00007802ff0075a7 */ /* 0x000ee40008001107 */
[----:B---3--:R-:W-:Y:S05]  /*4930*/  @!P0 BRA `(.L_x_81) ;  /* 0x0000004c00f88947 */ /* 0x008fea0003800000 */
.L_x_168:
[----:B------:R-:W3:Y:S02]  /*4940*/  SYNCS.PHASECHK.TRANS64.TRYWAIT P0, [UR7+0x80], R2 ;  /* 0x00008002ff0075a7 */ /* 0x000ee40008001107 */
[----:B---3--:R-:W-:Y:S05]  /*4950*/  @!P0 BRA `(.L_x_82) ;  /* 0x0000005000088947 */ /* 0x008fea0003800000 */
.L_x_170:
[----:B-1----:R-:W-:-:S07]  /*4960*/  MOV R0, UR7 ;  /* 0x0000000700007c02 */ /* 0x002fce0008000f00 */
.L_x_83:
[----:B-1----:R-:W-:-:S04]  /*4970*/  SHF.L.U32 R2, R29, 0x1f, RZ ;  /* 0x0000001f1d027819 */ /* 0x002fc800000006ff */
[----:B------:R1:W3:Y:S03]  /*4980*/  SYNCS.PHASECHK.TRANS64.TRYWAIT P0, [R0+URZ+0x88], R2 ;  /* 0x00008802000075a7 */ /* 0x0002e600080011ff */
[----:B---3--:R-:W-:Y:S05]  /*4990*/  @!P0 NANOSLEEP.SYNCS 0x989680 ;  /* 0x009896800000895d */ /* 0x008fea0003900000 */
[----:B------:R-:W3:Y:S02]  /*49a0*/  @!P0 SYNCS.PHASECHK.TRANS64 P0, [R0+URZ+0x88], R2 ;  /* 0x00008802000085a7 */ /* 0x000ee400080010ff */
[----:B--23--:R-:W-:Y:S05]  /*49b0*/  @P0 EXIT ;  /* 0x000000000000094d */ /* 0x00cfea0003800000 */
[----:B------:R-:W-:Y:S05]  /*49c0*/  BRA `(.L_x_83) ;  /* 0xfffffffc00e87947 */ /* 0x000fea000383ffff */
.L_x_68:
[----:B------:R-:W-:-:S06]  /*49d0*/  UISETP.GE.AND UP1, UPT, UR8, 0x4, UPT ;  /* 0x000000040800788c */ /* 0x000fcc000bf26270 */
[----:B------:R-:W-:-:S13]  /*49e0*/  PLOP3.LUT P0, PT, PT, PT, UP1, 0x80, 0x8 ;  /* 0x000000000008781c */ /* 0x000fda0003f0f018 */
[----:B------:R-:W-:Y:S05]  /*49f0*/  @!P0 EXIT ;  /* 0x000000000000894d */ /* 0x000fea0003800000 */
[----:B------:R-:W-:Y:S01]  /*4a00*/  BAR.SYNC.DEFER_BLOCKING 0x6, 0xa0 ;  /* 0x0182800000007b1d */ /* 0x000fe20000010000 */
[C---:B------:R-:W-:Y:S01]  /*4a10*/  IMAD.SHL.U32 R3, R108.reuse, 0x40, RZ ;  /* 0x000000406c037824 */ /* 0x040fe200078e00ff */
[C---:B------:R-:W-:Y:S01]  /*4a20*/  LOP3.LUT R110, R108.reuse, 0x60, RZ, 0xc0, !PT ;  /* 0x000000606c6e7812 */ /* 0x040fe200078ec0ff */
[C---:B------:R-:W-:Y:S01]  /*4a30*/  IMAD.SHL.U32 R100, R108.reuse, 0x20, RZ ;  /* 0x000000206c647824 */ /* 0x040fe200078e00ff */
[----:B------:R-:W-:Y:S01]  /*4a40*/  CS2R R106, SRZ ;  /* 0x00000000006a7805 */ /* 0x000fe2000001ff00 */
[C---:B------:R-:W-:Y:S01]  /*4a50*/  IMAD.SHL.U32 R4, R108.reuse, 0x2, RZ ;  /* 0x000000026c047824 */ /* 0x040fe200078e00ff */
[----:B------:R-:W-:Y:S02]  /*4a60*/  UMOV UR49, 0x400 ;  /* 0x0000040000317882 */ /* 0x000fe40000000000 */
[----:B------:R-:W1:Y:S01]  /*4a70*/  LDC R99, c[0x0][0x370] ;  /* 0x0000dc00ff637b82 */ /* 0x000e620000000800 */
[----:B------:R-:W-:Y:S01]  /*4a80*/  ULEA UR49, UR37, UR49, 0x18 ;  /* 0x0000003125317291 */ /* 0x000fe2000f8ec0ff */
[----:B------:R-:W-:Y:S01]  /*4a90*/  LOP3.LUT R2, R3, 0x180, RZ, 0xc0, !PT ;  /* 0x0000018003027812 */ /* 0x000fe200078ec0ff */
[----:B------:R-:W-:Y:S01]  /*4aa0*/  IMAD.U32 R46, R108, 0x10000, RZ ;  /* 0x000100006c2e7824 */ /* 0x000fe200078e00ff */
[----:B------:R-:W-:Y:S01]  /*4ab0*/  LOP3.LUT R100, R100, 0xc00, RZ, 0xc0, !PT ;  /* 0x00000c0064647812 */ /* 0x000fe200078ec0ff */
[----:B------:R-:W-:Y:S01]  /*4ac0*/  UIADD3 UR4, UPT, UPT, UR49, 0x4200, URZ ;  /* 0x0000420031047890 */ /* 0x000fe2000fffe0ff */
[----:B------:R-:W-:Y:S01]  /*4ad0*/  LOP3.LUT R4, R2, 0x20, R4, 0xf8, !PT ;  /* 0x0000002002047812 */ /* 0x000fe200078ef804 */
[----:B------:R-:W-:Y:S01]  /*4ae0*/  IMAD.SHL.U32 R2, R108, 0x8, RZ ;  /* 0x000000086c027824 */ /* 0x000fe200078e00ff */
[----:B------:R-:W2:Y:S01]  /*4af0*/  LDC R42, c[0x0][0xb0c] ;  /* 0x0002c300ff2a7b82 */ /* 0x000ea20000000800 */
[----:B------:R-:W-:Y:S01]  /*4b00*/  LOP3.LUT R100, R100, 0x40, R3, 0xf8, !PT ;  /* 0x0000004064647812 */ /* 0x000fe200078ef803 */
[----:B------:R-:W-:Y:S01]  /*4b10*/  IMAD.MOV.U32 R45, RZ, RZ, RZ ;  /* 0x000000ffff2d7224 */ /* 0x000fe200078e00ff */
[----:B------:R-:W-:Y:S01]  /*4b20*/  LOP3.LUT R46, R46, 0x600000, RZ, 0xc0, !PT ;  /* 0x006000002e2e7812 */ /* 0x000fe200078ec0ff */
[----:B------:R-:W-:Y:S01]  /*4b30*/  IMAD.MOV.U32 R112, RZ, RZ, RZ ;  /* 0x000000ffff707224 */ /* 0x000fe200078e00ff */
[----:B------:R-:W-:-:S02]  /*4b40*/  LOP3.LUT R108, R108, 0x2, RZ, 0xc0, !PT ;  /* 0x000000026c6c7812 */ /* 0x000fc400078ec0ff */
[----:B------:R-:W-:Y:S02]  /*4b50*/  CS2R R104, SRZ ;  /* 0x0000000000687805 */ /* 0x000fe4000001ff00 */
[----:B------:R-:W-:Y:S01]  /*4b60*/  LOP3.LUT R2, R4, 0x30, R2, 0x78, !PT ;  /* 0x0000003004027812 */ /* 0x000fe200078e7802 */
[----:B------:R-:W4:Y:S01]  /*4b70*/  LDC R97, c[0x0][0xb20] ;  /* 0x0002c800ff617b82 */ /* 0x000f220000000800 */
[----:B------:R-:W3:Y:S01]  /*4b80*/  LDS R0, [UR49+0x150] ;  /* 0x00015031ff007984 */ /* 0x000ee20008000800 */
[----:B------:R-:W-:Y:S01]  /*4b90*/  LOP3.LUT R100, R100, 0x200, R3, 0xf8, !PT ;  /* 0x0000020064647812 */ /* 0x000fe200078ef803 */
[----:B------:R-:W-:Y:S01]  /*4ba0*/  IMAD.MOV R102, RZ, RZ, -R108 ;  /* 0x000000ffff667224 */ /* 0x000fe200078e0a6c */
[----:B------:R-:W1:Y:S01]  /*4bb0*/  LDCU.64 UR52, c[0x0][0x348] ;  /* 0x00006900ff3477ac */ /* 0x000e620008000a00 */
[----:B------:R-:W-:Y:S01]  /*4bc0*/  IMAD.U32 R109, RZ, RZ, UR4 ;  /* 0x00000004ff6d7e24 */ /* 0x000fe2000f8e00ff */
[----:B------:R-:W-:Y:S02]  /*4bd0*/  LOP3.LUT R100, R100, R2, RZ, 0xfc, !PT ;  /* 0x0000000264647212 */ /* 0x000fe400078efcff */
[----:B------:R-:W1:Y:S01]  /*4be0*/  LDC R41, c[0x0][0xb30] ;  /* 0x0002cc00ff297b82 */ /* 0x000e620000000800 */
[----:B------:R-:W1:Y:S01]  /*4bf0*/  LDCU.64 UR38, c[0x0][0x888] ;  /* 0x00011100ff2677ac */ /* 0x000e620008000a00 */
[----:B------:R-:W1:Y:S06]  /*4c00*/  LDCU.64 UR44, c[0x0][0x890] ;  /* 0x00011200ff2c77ac */ /* 0x000e6c0008000a00 */
[----:B------:R-:W1:Y:S01]  /*4c10*/  LDC.64 R92, c[0x0][0xb10] ;  /* 0x0002c400ff5c7b82 */ /* 0x000e620000000a00 */
[----:B------:R-:W-:-:S07]  /*4c20*/  UIADD3 UR48, UPT, UPT, UR49, 0x200, URZ ;  /* 0x0000020031307890 */ /* 0x000fce000fffe0ff */
[----:B------:R-:W1:Y:S08]  /*4c30*/  LDC.64 R38, c[0x0][0xb18] ;  /* 0x0002c600ff267b82 */ /* 0x000e700000000a00 */
[----:B------:R-:W1:Y:S08]  /*4c40*/  LDC.64 R36, c[0x0][0xb28] ;  /* 0x0002ca00ff247b82 */ /* 0x000e700000000a00 */
[----:B------:R-:W1:Y:S01]  /*4c50*/  LDC.64 R90, c[0x0][0x8b0] ;  /* 0x00022c00ff5a7b82 */ /* 0x000e620000000a00 */
[----:B---3--:R-:W-:-:S07]  /*4c60*/  IMAD.IADD R46, R0, 0x1, R46 ;  /* 0x00000001002e7824 */ /* 0x008fce00078e022e */
[----:B------:R-:W3:Y:S08]  /*4c70*/  LDC.64 R88, c[0x0][0x8a8] ;  /* 0x00022a00ff587b82 */ /* 0x000ef00000000a00 */
[----:B--2-4-:R-:W1:Y:S02]  /*4c80*/  LDC R98, c[0x0][0x374] ;  /* 0x0000dd00ff627b82 */ /* 0x014e640000000800 */
.L_x_125:
[----:B------:R-:W-:Y:S02]  /*4c90*/  LEA R0, R112, UR49, 0x3 ;  /* 0x0000003170007c11 */ /* 0x000fe4000f8e18ff */
[----:B------:R-:W-:Y:S02]  /*4ca0*/  SHF.L.U32 R2, R106, 0x1f, RZ ;  /* 0x0000001f6a027819 */ /* 0x000fe400000006ff */
[----:B------:R-:W-:Y:S02]  /*4cb0*/  LEA R16, R112, UR49, 0x4 ;  /* 0x0000003170107c11 */ /* 0x000fe4000f8e20ff */
[----:B------:R-:W2:Y:S02]  /*4cc0*/  SYNCS.PHASECHK.TRANS64.TRYWAIT P0, [R0+URZ+0xa0], R2 ;  /* 0x0000a002000075a7 */ /* 0x000ea400080011ff */
[----:B-12---:R-:W-:Y:S05]  /*4cd0*/  @!P0 BRA `(.L_x_84) ;  /* 0x0000004c00408947 */ /* 0x006fea0003800000 */
.L_x_171:
[----:B------:R-:W4:Y:S01]  /*4ce0*/  LDC.64 R10, c[0x0][0xb10] ;  /* 0x0002c400ff0a7b82 */ /* 0x000f220000000a00 */
[----:B------:R-:W3:Y:S01]  /*4cf0*/  LDS.128 R16, [R16+0x130] ;  /* 0x0001300010107984 */ /* 0x000ee20000000c00 */
[----:B-1----:R-:W-:Y:S01]  /*4d00*/  ISETP.NE.AND P1, PT, R41, 0x1, PT ;  /* 0x000000012900780c */ /* 0x002fe20003f25270 */
[----:B--2---:R-:W-:Y:S01]  /*4d10*/  VIADD R0, R0, 0xb0 ;  /* 0x000000b000007836 */ /* 0x004fe20000000000 */
[----:B------:R-:W-:Y:S04]  /*4d20*/  ISETP.GE.AND P0, PT, R40, 0x1, PT ;  /* 0x000000012800780c */ /* 0x000fe80003f06270 */
[----:B------:R-:W1:Y:S01]  /*4d30*/  LDC.64 R8, c[0x0][0xb18] ;  /* 0x0002c600ff087b82 */ /* 0x000e620000000a00 */
[----:B------:R-:W-:Y:S01]  /*4d40*/  PRMT R0, RZ, 0x654, R0 ;  /* 0x00000654ff007816 */ /* 0x000fe20000000000 */
[----:B------:R-:W-:Y:S01]  /*4d50*/  @!PT LDS RZ, [RZ] ;  /* 0x00000000fffff984 */ /* 0x000fe20000000800 */
[----:B------:R-:W-:Y:S01]  /*4d60*/  @!PT LDS RZ, [RZ] ;  /* 0x00000000fffff984 */ /* 0x000fe20000000800 */
[----:B------:R-:W-:Y:S01]  /*4d70*/  @!PT LDS RZ, [RZ] ;  /* 0x00000000fffff984 */ /* 0x000fe20000000800 */
[----:B------:R-:W-:Y:S01]  /*4d80*/  @!PT LDS RZ, [RZ] ;  /* 0x00000000fffff984 */ /* 0x000fe20000000800 */
[----:B------:R2:W-:Y:S06]  /*4d90*/  MEMBAR.ALL.CTA ;  /* 0x0000000000007992 */ /* 0x0005ec0000008000 */
[----:B--2---:R-:W2:Y:S01]  /*4da0*/  FENCE.VIEW.ASYNC.S ;  /* 0x00000000000073c6 */ /* 0x004ea20000000000 */
[----:B------:R-:W1:Y:S08]  /*4db0*/  @!P1 LDC R12, c[0x0][0xb20] ;  /* 0x0002c800ff0c9b82 */ /* 0x000e700000000800 */
[----:B------:R-:W1:Y:S01]  /*4dc0*/  @!P1 LDC R7, c[0x0][0xb0c] ;  /* 0x0002c300ff079b82 */ /* 0x000e620000000800 */
[----:B--2---:R2:W-:Y:S01]  /*4dd0*/  SYNCS.ARRIVE.TRANS64.RED.A1T0 RZ, [R0+URZ], RZ ;  /* 0x000000ff00ff79a7 */ /* 0x0045e200081004ff */
[----:B---3--:R-:W-:Y:S04]  /*4de0*/  LOP3.LUT P4, RZ, R18, 0x1, RZ, 0xc0, !PT ;  /* 0x0000000112ff7812 */ /* 0x008fe8000788c0ff */
[----:B------:R-:W-:Y:S09]  /*4df0*/  P2R R111, PR, RZ, 0x10 ;  /* 0x00000010ff6f7803 */ /* 0x000ff20000000000 */
[----:B------:R-:W-:Y:S02]  /*4e00*/  @P4 MOV R44, R16 ;  /* 0x00000010002c4202 */ /* 0x000fe40000000f00 */
[----:B------:R-:W-:Y:S01]  /*4e10*/  @P4 LOP3.LUT R43, R17, 0xffff, RZ, 0xc0, !PT ;  /* 0x0000ffff112b4812 */ /* 0x000fe200078ec0ff */
[----:B--2-4-:R-:W-:Y:S06]  /*4e20*/  @!P0 BRA `(.L_x_85) ;  /* 0x0000000000a48947 */ /* 0x014fec0003800000 */
[----:B------:R-:W-:Y:S01]  /*4e30*/  IMAD.HI.U32 R0, R98, R39, RZ ;  /* 0x0000002762007227 */ /* 0x000fe200078e00ff */
[----:B------:R-:W-:Y:S02]  /*4e40*/  ISETP.NE.AND P0, PT, R38, 0x1, PT ;  /* 0x000000012600780c */ /* 0x000fe40003f05270 */
[----:B------:R-:W-:Y:S01]  /*4e50*/  ISETP.NE.AND P2, PT, R40, 0x1, PT ;  /* 0x000000012800780c */ /* 0x000fe20003f45270 */
[----:B------:R-:W-:Y:S01]  /*4e60*/  IMAD.HI.U32 R4, R99, R92, RZ ;  /* 0x0000005c63047227 */ /* 0x000fe200078e00ff */
[----:B------:R-:W-:Y:S02]  /*4e70*/  SHF.R.U32.HI R0, RZ, R97, R0 ;  /* 0x00000061ff007219 */ /* 0x000fe40000011600 */
[----:B------:R-:W-:Y:S01]  /*4e80*/  ISETP.NE.AND P3, PT, R42, 0x1, PT ;  /* 0x000000012a00780c */ /* 0x000fe20003f65270 */
[----:B------:R-:W-:Y:S01]  /*4e90*/  IMAD.HI.U32 R6, R43, R39, RZ ;  /* 0x000000272b067227 */ /* 0x000fe200078e00ff */
[-C--:B------:R-:W-:Y:S02]  /*4ea0*/  SHF.R.U32.HI R4, RZ, R93.reuse, R4 ;  /* 0x0000005dff047219 */ /* 0x080fe40000011604 */
[----:B------:R-:W-:Y:S01]  /*4eb0*/  SEL R0, R98, R0, !P0 ;  /* 0x0000000062007207 */ /* 0x000fe20004000000 */
[----:B------:R-:W-:Y:S01]  /*4ec0*/  IMAD.HI.U32 R5, R44, R92, RZ ;  /* 0x0000005c2c057227 */ /* 0x000fe200078e00ff */
[----:B------:R-:W-:Y:S03]  /*4ed0*/  SEL R4, R99, R4, !P3 ;  /* 0x0000000463047207 */ /* 0x000fe60005800000 */
[-C--:B------:R-:W-:Y:S01]  /*4ee0*/  IMAD.HI.U32 R3, R0, R36.reuse, RZ ;  /* 0x0000002400037227 */ /* 0x080fe200078e00ff */
[----:B------:R-:W-:Y:S03]  /*4ef0*/  SHF.R.U32.HI R5, RZ, R93, R5 ;  /* 0x0000005dff057219 */ /* 0x000fe60000011605 */
[----:B------:R-:W-:Y:S01]  /*4f00*/  IMAD.HI.U32 R2, R4, R36, RZ ;  /* 0x0000002404027227 */ /* 0x000fe200078e00ff */
[----:B------:R-:W-:Y:S02]  /*4f10*/  @P2 SHF.R.U32.HI R0, RZ, R37, R3 ;  /* 0x00000025ff002219 */ /* 0x000fe40000011603 */
[----:B------:R-:W-:Y:S02]  /*4f20*/  SHF.R.U32.HI R3, RZ, R97, R6 ;  /* 0x00000061ff037219 */ /* 0x000fe40000011606 */
[----:B------:R-:W-:Y:S01]  /*4f30*/  @P2 SHF.R.U32.HI R4, RZ, R37, R2 ;  /* 0x00000025ff042219 */ /* 0x000fe20000011602 */
[----:B------:R-:W-:Y:S01]  /*4f40*/  IMAD R0, R40, R0, RZ ;  /* 0x0000000028007224 */ /* 0x000fe200078e02ff */
[----:B------:R-:W-:Y:S02]  /*4f50*/  SEL R3, R43, R3, !P0 ;  /* 0x000000032b037207 */ /* 0x000fe40004000000 */
[----:B------:R-:W-:Y:S01]  /*4f60*/  SEL R2, R44, R5, !P3 ;  /* 0x000000052c027207 */ /* 0x000fe20005800000 */
[----:B------:R-:W-:Y:S01]  /*4f70*/  IMAD R5, R40, R4, RZ ;  /* 0x0000000428057224 */ /* 0x000fe200078e02ff */
[C---:B------:R-:W-:Y:S01]  /*4f80*/  ISETP.GE.AND P0, PT, R3.reuse, R0, PT ;  /* 0x000000000300720c */ /* 0x040fe20003f06270 */
[C---:B------:R-:W-:Y:S03]  /*4f90*/  IMAD.HI.U32 R0, R3.reuse, R36, RZ ;  /* 0x0000002403007227 */ /* 0x040fe600078e00ff */
[C---:B------:R-:W-:Y:S02]  /*4fa0*/  ISETP.GE.OR P0, PT, R2.reuse, R5, P0 ;  /* 0x000000050200720c */ /* 0x040fe40000706670 */
[----:B------:R-:W-:Y:S04]  /*4fb0*/  SHF.R.U32.HI R0, RZ, R37, R0 ;  /* 0x00000025ff007219 */ /* 0x000fe80000011600 */
[C---:B------:R-:W-:Y:S05]  /*4fc0*/  SEL R6, R3.reuse, R0, !P2 ;  /* 0x0000000003067207 */ /* 0x040fea0005000000 */
        /* <DEDUP_REMOVED lines=14> */
[----:B------:R-:W-:Y:S07]  /*50b0*/  IMAD R43, R3, R38, R43 ;  /* 0x00000026032b7224 */ /* 0x000fee00078e022b */
.L_x_85:
[----:B-1----:R-:W-:Y:S01]  /*50c0*/  @!P1 ISETP.NE.AND P0, PT, R8, 0x1, PT ;  /* 0x000000010800980c */ /* 0x002fe20003f05270 */
[----:B------:R-:W-:Y:S01]  /*50d0*/  @!P1 IMAD.HI.U32 R0, R44, R10, RZ ;  /* 0x0000000a2c009227 */ /* 0x000fe200078e00ff */
[----:B------:R-:W-:Y:S01]  /*50e0*/  @!P1 ISETP.NE.AND P2, PT, R7, 0x1, PT ;  /* 0x000000010700980c */ /* 0x000fe20003f45270 */
[----:B------:R-:W-:Y:S01]  /*50f0*/  ULOP3.LUT UP0, URZ, UR48, 0x1b0, URZ, 0xc0, !UPT ;  /* 0x000001b030ff7892 */ /* 0x000fe2000f80c0ff */
[----:B------:R-:W-:Y:S01]  /*5100*/  R2UR UR42, R15 ;  /* 0x000000000f2a72ca */ /* 0x000fe200000e0000 */
[C---:B------:R-:W-:Y:S01]  /*5110*/  @!P1 IMAD.HI.U32 R2, R43.reuse, R9, RZ ;  /* 0x000000092b029227 */ /* 0x040fe200078e00ff */
[----:B------:R-:W-:Y:S02]  /*5120*/  @!P1 SHF.R.U32.HI R0, RZ, R11, R0 ;  /* 0x0000000bff009219 */ /* 0x000fe40000011600 */
[----:B------:R-:W-:Y:S01]  /*5130*/  R2UR UR41, R14 ;  /* 0x000000000e2972ca */ /* 0x000fe200000e0000 */
[----:B------:R-:W-:Y:S01]  /*5140*/  VIADD R112, R112, 0x1 ;  /* 0x0000000170707836 */ /* 0x000fe20000000000 */
[----:B------:R-:W-:Y:S02]  /*5150*/  @!P1 SHF.R.U32.HI R2, RZ, R12, R2 ;  /* 0x0000000cff029219 */ /* 0x000fe40000011602 */
[----:B------:R-:W-:Y:S02]  /*5160*/  @!P1 SEL R3, R44, R0, !P2 ;  /* 0x000000002c039207 */ /* 0x000fe40005000000 */
[----:B------:R-:W-:Y:S02]  /*5170*/  @!P1 SEL R2, R43, R2, !P0 ;  /* 0x000000022b029207 */ /* 0x000fe40004000000 */
[----:B------:R-:W-:Y:S01]  /*5180*/  @P4 SHF.R.U32.HI R103, RZ, 0x10, R17 ;  /* 0x00000010ff674819 */ /* 0x000fe20000011611 */
[----:B------:R-:W-:Y:S02]  /*5190*/  USHF.L.U32 UR42, UR42, 0x6, URZ ;  /* 0x000000062a2a7899 */ /* 0x000fe400080006ff */
[----:B------:R-:W-:Y:S02]  /*51a0*/  @!P1 IMAD.IADD R0, R2, 0x1, -R3 ;  /* 0x0000000102009824 */ /* 0x000fe400078e0a03 */
[----:B------:R-:W-:Y:S01]  /*51b0*/  @!P1 IMAD.IADD R2, R3, 0x1, -R2 ;  /* 0x0000000103029824 */ /* 0x000fe200078e0a02 */
[----:B------:R-:W-:Y:S01]  /*51c0*/  USHF.L.U32 UR41, UR41, 0x8, URZ ;  /* 0x0000000829297899 */ /* 0x000fe200080006ff */
[----:B------:R-:W-:Y:S02]  /*51d0*/  @!P1 IMAD R44, R0, R7, R44 ;  /* 0x00000007002c9224 */ /* 0x000fe400078e022c */
[----:B------:R-:W-:Y:S01]  /*51e0*/  @!P1 IMAD R43, R2, R8, R43 ;  /* 0x00000008022b9224 */ /* 0x000fe200078e022b */
[----:B------:R-:W-:Y:S08]  /*51f0*/  BRA.U !UP0, `(.L_x_86) ;  /* 0x0000000108407547 */ /* 0x000ff0000b800000 */
[----:B------:R-:W1:Y:S01]  /*5200*/  LDCU.64 UR8, c[0x4][0x88] ;  /* 0x01001100ff0877ac */ /* 0x000e620008000a00 */
[----:B------:R-:W-:Y:S01]  /*5210*/  MOV R3, 0x0 ;  /* 0x0000000000037802 */ /* 0x000fe20000000f00 */
[----:B------:R-:W-:Y:S02]  /*5220*/  HFMA2 R12, -RZ, RZ, 0, 5.9604644775390625e-08 ;  /* 0x00000001ff0c7431 */ /* 0x000fe400000001ff */
[----:B------:R-:W-:Y:S02]  /*5230*/  IMAD.MOV.U32 R8, RZ, RZ, 0x70 ;  /* 0x00000070ff087424 */ /* 0x000fe400078e00ff */
[----:B------:R-:W-:Y:S01]  /*5240*/  IMAD.MOV.U32 R13, RZ, RZ, RZ ;  /* 0x000000ffff0d7224 */ /* 0x000fe200078e00ff */
[----:B------:R-:W2:Y:S01]  /*5250*/  LDCU.64 UR6, c[0x4][0x90] ;  /* 0x01001200ff0677ac */ /* 0x000ea20008000a00 */
[----:B------:R-:W3:Y:S01]  /*5260*/  LDC.64 R2, c[0x4][R3] ;  /* 0x0100000003027b82 */ /* 0x000ee20000000a00 */
[----:B------:R-:W4:Y:S01]  /*5270*/  LDCU.64 UR4, c[0x4][0x8] ;  /* 0x01000100ff0477ac */ /* 0x000f220008000a00 */
[----:B-1----:R-:W-:Y:S01]  /*5280*/  MOV R5, UR9 ;  /* 0x0000000900057c02 */ /* 0x002fe20008000f00 */
[----:B------:R-:W-:Y:S01]  /*5290*/  IMAD.U32 R4, RZ, RZ, UR8 ;  /* 0x00000008ff047e24 */ /* 0x000fe2000f8e00ff */
[----:B--2---:R-:W-:Y:S01]  /*52a0*/  MOV R7, UR7 ;  /* 0x0000000700077c02 */ /* 0x004fe20008000f00 */
[----:B------:R-:W-:Y:S01]  /*52b0*/  IMAD.U32 R6, RZ, RZ, UR6 ;  /* 0x00000006ff067e24 */ /* 0x000fe2000f8e00ff */
[----:B----4-:R-:W-:Y:S01]  /*52c0*/  MOV R11, UR5 ;  /* 0x00000005000b7c02 */ /* 0x010fe20008000f00 */
[----:B------:R-:W-:Y:S02]  /*52d0*/  IMAD.U32 R10, RZ, RZ, UR4 ;  /* 0x00000004ff0a7e24 */ /* 0x000fe4000f8e00ff */
[----:B------:R-:W-:Y:S07]  /*52e0*/  LEPC R20, `(.L_x_86) ;  /* 0x000000001014794e */ /* 0x000fee0000000000 */
[----:B---3-5:R-:W-:Y:S05]  /*52f0*/  CALL.ABS.NOINC R2 ;  /* 0x0000000002007343 */ /* 0x028fea0003c00000 */
.L_x_86:
[----:B------:R-:W-:Y:S01]  /*5300*/  LOP3.LUT P0, RZ, R109, 0x1b0, RZ, 0xc0, !PT ;  /* 0x000001b06dff7812 */ /* 0x000fe2000780c0ff */
[----:B------:R-:W-:Y:S11]  /*5310*/  BSSY.RECONVERGENT B6, `(.L_x_87) ;  /* 0x0000013000067945 */ /* 0x000ff60003800200 */
[----:B------:R-:W-:Y:S01]  /*5320*/  @!UPT UIADD3 URZ, UPT, UPT, URZ, URZ, URZ ;  /* 0x000000fffffff290 */ /* 0x000fe2000fffe0ff */
[----:B------:R-:W-:Y:S05]  /*5330*/  @!P0 BRA `(.L_x_88) ;  /* 0x0000000000408947 */ /* 0x000fea0003800000 */
        /* <DEDUP_REMOVED lines=16> */
.L_x_88:
[----:B------:R-:W-:Y:S05]  /*5440*/  BSYNC.RECONVERGENT B6 ;  /* 0x0000000000067941 */ /* 0x000fea0003800200 */
.L_x_87:
[----:B------:R-:W-:Y:S01]  /*5450*/  ISETP.NE.U32.AND P4, PT, R90, RZ, PT ;  /* 0x000000ff5a00720c */ /* 0x000fe20003f85070 */
[----:B------:R-:W-:Y:S01]  /*5460*/  UISETP.NE.AND UP2, UPT, UR50, URZ, UPT ;  /* 0x000000ff3200728c */ /* 0x000fe2000bf45270 */
[----:B------:R-:W-:Y:S01]  /*5470*/  ISETP.NE.U32.AND P2, PT, RZ, UR38, PT ;  /* 0x00000026ff007c0c */ /* 0x000fe2000bf45070 */
[----:B------:R-:W-:Y:S01]  /*5480*/  UISETP.NE.U32.AND UP1, UPT, UR44, URZ, UPT ;  /* 0x000000ff2c00728c */ /* 0x000fe2000bf25070 */
[----:B------:R-:W-:Y:S01]  /*5490*/  ISETP.NE.AND.EX P4, PT, R91, RZ, PT, P4 ;  /* 0x000000ff5b00720c */ /* 0x000fe20003f85340 */
[----:B------:R-:W-:Y:S01]  /*54a0*/  UPLOP3.LUT UP0, UPT, UPT, UPT, UPT, 0x40, 0x4 ;  /* 0x000000000004789c */ /* 0x000fe20003f0e870 */
[----:B------:R-:W-:Y:S01]  /*54b0*/  ISETP.NE.AND.EX P2, PT, RZ, UR39, PT, P2 ;  /* 0x00000027ff007c0c */ /* 0x000fe2000bf45320 */
[----:B------:R-:W-:Y:S01]  /*54c0*/  UISETP.NE.AND.EX UP1, UPT, UR45, URZ, UPT, UP1 ;  /* 0x000000ff2d00728c */ /* 0x000fe2000bf25310 */
[----:B------:R-:W-:Y:S04]  /*54d0*/  PLOP3.LUT P1, PT, PT, PT, UP2, 0x80, 0x8 ;  /* 0x000000000008781c */ /* 0x000fe80003f2f028 */
[----:B------:R-:W-:Y:S06]  /*54e0*/  @UP2 UPLOP3.LUT UP0, UPT, UPT, UPT, UP1, 0x80, 0x8 ;  /* 0x000000000008289c */ /* 0x000fec0003f0f010 */
[----:B------:R-:W-:Y:S01]  /*54f0*/  PLOP3.LUT P0, PT, PT, PT, UP0, 0x80, 0x8 ;  /* 0x000000000008781c */ /* 0x000fe20003f0f008 */
[----:B------:R-:W-:Y:S01]  /*5500*/  @!UPT UIADD3 URZ, UPT, UPT, URZ, URZ, URZ ;  /* 0x000000fffffff290 */ /* 0x000fe2000fffe0ff */
[----:B------:R-:W-:Y:S11]  /*5510*/  BRA.U !UP1, `(.L_x_89) ;  /* 0x0000000109387547 */ /* 0x000ff6000b800000 */
[----:B------:R-:W-:Y:S01]  /*5520*/  UISETP.NE.U32.AND UP0, UPT, UR38, URZ, UPT ;  /* 0x000000ff2600728c */ /* 0x000fe2000bf05070 */
[----:B------:R-:W-:Y:S02]  /*5530*/  HFMA2 R0, -RZ, RZ, 0, 5.9604644775390625e-08 ;  /* 0x00000001ff007431 */ /* 0x000fe400000001ff */
[----:B------:R-:W-:Y:S01]  /*5540*/  IMAD.MOV.U32 R96, RZ, RZ, 0x1 ;  /* 0x00000001ff607424 */ /* 0x000fe200078e00ff */
[----:B------:R-:W-:Y:S06]  /*5550*/  UISETP.NE.AND.EX UP0, UPT, UR39, URZ, UPT, UP0 ;  /* 0x000000ff2700728c */ /* 0x000fec000bf05300 */
[----:B------:R-:W-:Y:S05]  /*5560*/  PLOP3.LUT P3, PT, PT, PT, UP0, 0x80, 0x8 ;  /* 0x000000000008781c */ /* 0x000fea0003f6f008 */
[----:B------:R-:W1:Y:S01]  /*5570*/  @UP0 LDCU.64 UR6, c[0x0][0x888] ;  /* 0x00011100ff0607ac */ /* 0x000e620008000a00 */
[----:B------:R-:W-:Y:S07]  /*5580*/  @UP0 UIMAD UR4, UR36, UR44, URZ ;  /* 0x0000002c240402a4 */ /* 0x000fee000f8e02ff */
[----:B------:R-:W-:Y:S01]  /*5590*/  @!P3 PRMT R96, R0, 0x7610, R96 ;  /* 0x000076100060b816 */ /* 0x000fe20000000060 */
[----:B-1----:R-:W-:Y:S03]  /*55a0*/  @UP0 UIMAD.WIDE UR6, UR4, 0x4, UR6 ;  /* 0x00000004040608a5 */ /* 0x002fe6000f8e0206 */
[----:B------:R-:W1:Y:S03]  /*55b0*/  @!UP0 LDCU UR4, c[0x0][0x880] ;  /* 0x00011000ff0487ac */ /* 0x000e660008000800 */
[----:B------:R-:W-:Y:S01]  /*55c0*/  IMAD.U32 R2, RZ, RZ, UR6 ;  /* 0x00000006ff027e24 */ /* 0x000fe2000f8e00ff */
[----:B------:R-:W-:Y:S05]  /*55d0*/  MOV R3, UR7 ;  /* 0x0000000700037c02 */ /* 0x000fea0008000f00 */
[----:B-----5:R2:W5:Y:S02]  /*55e0*/  @P3 LDG.E R49, desc[UR46][R2.64] ;  /* 0x0000002e02313981 */ /* 0x020564000c1e1900 */
[----:B-12---:R-:W-:Y:S02]  /*55f0*/  @!P3 IMAD.U32 R49, RZ, RZ, UR4 ;  /* 0x00000004ff31be24 */ /* 0x006fe4000f8e00ff */
.L_x_89:
[----:B------:R-:W-:Y:S05]  /*5600*/  @!P4 BRA `(.L_x_90) ;  /* 0x000000000020c947 */ /* 0x000fea0003800000 */
[----:B------:R-:W-:Y:S04]  /*5610*/  ISETP.NE.U32.AND P3, PT, R88, RZ, PT ;  /* 0x000000ff5800720c */ /* 0x000fe80003f65070 */
[----:B------:R-:W-:Y:S11]  /*5620*/  ISETP.NE.AND.EX P3, PT, R89, RZ, PT, P3 ;  /* 0x000000ff5900720c */ /* 0x000ff60003f65330 */
[----:B------:R-:W-:Y:S02]  /*5630*/  @!UPT UIADD3 URZ, UPT, UPT, URZ, URZ, URZ ;  /* 0x000000fffffff290 */ /* 0x000fe4000fffe0ff */
[----:B------:R-:W1:Y:S01]  /*5640*/  @P3 LDC.64 R2, c[0x0][0x8a8] ;  /* 0x00022a00ff023b82 */ /* 0x000e620000000a00 */
[----:B------:R-:W-:Y:S04]  /*5650*/  @P3 IMAD R0, R90, UR36, RZ ;  /* 0x000000245a003c24 */ /* 0x000fe8000f8e02ff */
[----:B-1----:R-:W-:Y:S05]  /*5660*/  @P3 IMAD.WIDE R2, R0, 0x4, R2 ;  /* 0x0000000400023825 */ /* 0x002fea00078e0202 */
[----:B-----5:R1:W5:Y:S02]  /*5670*/  @P3 LDG.E R47, desc[UR46][R2.64] ;  /* 0x0000002e022f3981 */ /* 0x020364000c1e1900 */
[----:B-1----:R-:W2:Y:S02]  /*5680*/  @!P3 LDC R47, c[0x0][0x8a0] ;  /* 0x00022800ff2fbb82 */ /* 0x002ea40000000800 */
.L_x_90:
[----:B-----5:R-:W-:Y:S01]  /*5690*/  FSETP.NEU.AND P4, PT, R49, RZ, PT ;  /* 0x000000ff3100720b */ /* 0x020fe20003f8d000 */
[----:B------:R-:W-:Y:S01]  /*56a0*/  BSSY B1, `(.L_x_91) ;  /* 0x0000042000017945 */ /* 0x000fe20003800000 */
[----:B------:R-:W-:Y:S01]  /*56b0*/  SEL R5, RZ, 0xffffffff, P2 ;  /* 0xffffffffff057807 */ /* 0x000fe20001000000 */
[----:B------:R-:W-:Y:S01]  /*56c0*/  IMAD.MOV.U32 R115, RZ, RZ, 0x1 ;  /* 0x00000001ff737424 */ /* 0x000fe200078e00ff */
[----:B------:R-:W-:Y:S02]  /*56d0*/  LOP3.LUT P3, RZ, R96, 0xff, RZ, 0xc0, !PT ;  /* 0x000000ff60ff7812 */ /* 0x000fe4000786c0ff */
[----:B------:R-:W-:Y:S02]  /*56e0*/  CS2R R86, SRZ ;  /* 0x0000000000567805 */ /* 0x000fe4000001ff00 */
[----:B------:R-:W-:Y:S02]  /*56f0*/  @P1 SEL R0, RZ, 0xffffffff, P4 ;  /* 0xffffffffff001807 */ /* 0x000fe40002000000 */
[----:B------:R-:W-:Y:S02]  /*5700*/  CS2R R84, SRZ ;  /* 0x0000000000547805 */ /* 0x000fe4000001ff00 */
[----:B------:R-:W-:Y:S02]  /*5710*/  LEA R2, R105, UR49, 0x3 ;  /* 0x0000003169027c11 */ /* 0x000fe4000f8e18ff */
[----:B------:R-:W-:Y:S02]  /*5720*/  CS2R R82, SRZ ;  /* 0x0000000000527805 */ /* 0x000fe4000001ff00 */
[----:B------:R-:W-:Y:S02]  /*5730*/  @P0 SEL R0, R5, R0, !P3 ;  /* 0x0000000005000207 */ /* 0x000fe40005800000 */
[----:B------:R-:W-:Y:S02]  /*5740*/  CS2R R80, SRZ ;  /* 0x0000000000507805 */ /* 0x000fe4000001ff00 */
[----:B------:R-:W-:Y:S02]  /*5750*/  LEA R113, R45, UR49, 0x3 ;  /* 0x000000312d717c11 */ /* 0x000fe4000f8e18ff */
[----:B------:R-:W-:Y:S02]  /*5760*/  @P1 LOP3.LUT R0, R0, 0x1, RZ, 0xc0, !PT ;  /* 0x0000000100001812 */ /* 0x000fe400078ec0ff */
[----:B------:R-:W-:Y:S02]  /*5770*/  SHF.L.U32 R3, R107, 0x1f, RZ ;  /* 0x0000001f6b037819 */ /* 0x000fe400000006ff */
[----:B------:R-:W-:Y:S02]  /*5780*/  ISETP.NE.U32.OR P6, PT, R0, 0x1, !P1 ;  /* 0x000000010000780c */ /* 0x000fe40004fc5470 */
[----:B------:R-:W-:Y:S02]  /*5790*/  PLOP3.LUT P2, PT, PT, PT, UP1, 0x80, 0x8 ;  /* 0x000000000008781c */ /* 0x000fe40003f4f018 */
[----:B------:R-:W-:Y:S02]  /*57a0*/  LEA.HI R48, R45, R45, RZ, 0x1 ;  /* 0x0000002d2d307211 */ /* 0x000fe400078f08ff */
[----:B------:R-:W-:Y:S02]  /*57b0*/  SEL R4, RZ, 0xffffffff, P4 ;  /* 0xffffffffff047807 */ /* 0x000fe40002000000 */
[----:B------:R-:W-:Y:S05]  /*57c0*/  P2R R118, PR, RZ, 0x40 ;  /* 0x00000040ff767803 */ /* 0x000fea0000000000 */
[----:B------:R-:W-:Y:S02]  /*57d0*/  @P6 SHF.L.U32 R0, R104, 0x1f, RZ ;  /* 0x0000001f68006819 */ /* 0x000fe400000006ff */
[----:B------:R-:W-:Y:S02]  /*57e0*/  @P2 SEL R4, R5, R4, !P3 ;  /* 0x0000000405042207 */ /* 0x000fe40005800000 */
[----:B------:R1:W3:Y:S02]  /*57f0*/  @P6 SYNCS.PHASECHK.TRANS64.TRYWAIT P1, [R2+URZ+0x50], R0 ;  /* 0x00005000020065a7 */ /* 0x0002e400080211ff */
[----:B------:R-:W-:Y:S04]  /*5800*/  LOP3.LUT R4, R4, 0x1, RZ, 0xc0, !PT ;  /* 0x0000000104047812 */ /* 0x000fe800078ec0ff */
[----:B------:R-:W-:Y:S04]  /*5810*/  ISETP.NE.U32.AND P5, PT, R4, 0x1, PT ;  /* 0x000000010400780c */ /* 0x000fe80003fa5070 */
[----:B------:R-:W-:Y:S01]  /*5820*/  P2R R116, PR, RZ, 0x20 ;  /* 0x00000020ff747803 */ /* 0x000fe20000000000 */
[----:B------:R4:W2:Y:S01]  /*5830*/  SYNCS.PHASECHK.TRANS64.TRYWAIT P0, [R113+URZ+0xc0], R3 ;  /* 0x0000c003710075a7 */ /* 0x0008a200080011ff */
[C---:B-1----:R-:W-:Y:S01]  /*5840*/  IMAD.SHL.U32 R0, R48.reuse, 0x80, RZ ;  /* 0x0000008030007824 */ /* 0x042fe200078e00ff */
[----:B------:R-:W-:Y:S04]  /*5850*/  LOP3.LUT R48, R48, 0xffe, RZ, 0xc0, !PT ;  /* 0x00000ffe30307812 */ /* 0x000fe800078ec0ff */
[----:B------:R-:W-:Y:S01]  /*5860*/  LOP3.LUT R0, R0, 0xffffff00, RZ, 0xc0, !PT ;  /* 0xffffff0000007812 */ /* 0x000fe200078ec0ff */
[----:B------:R-:W-:Y:S04]  /*5870*/  IMAD.IADD R48, R45, 0x1, -R48 ;  /* 0x000000012d307824 */ /* 0x000fe800078e0a30 */
[----:B------:R-:W-:Y:S04]  /*5880*/  IMAD.IADD R0, R46, 0x1, R0 ;  /* 0x000000012e007824 */ /* 0x000fe800078e0200 */
[----:B------:R-:W-:Y:S01]  /*5890*/  IMAD R48, R48, 0x100000, R0 ;  /* 0x0010000030307824 */ /* 0x000fe200078e0200 */
[----:B---3--:R-:W-:Y:S01]  /*58a0*/  @P6 SEL R115, RZ, 0x1, !P1 ;  /* 0x00000001ff736807 */ /* 0x008fe20004800000 */
[----:B----4-:R-:W-:Y:S06]  /*58b0*/  @!P6 BRA `(.L_x_92) ;  /* 0x000000000080e947 */ /* 0x010fec0003800000 */
[----:B------:R-:W-:Y:S01]  /*58c0*/  @P5 IMAD R5, R105, 0x1000, R100 ;  /* 0x0000100069055824 */ /* 0x000fe200078e0264 */
[----:B------:R-:W-:Y:S01]  /*58d0*/  ISETP.NE.AND P1, PT, R115, RZ, PT ;  /* 0x000000ff7300720c */ /* 0x000fe20003f25270 */
[----:B------:R-:W-:Y:S01]  /*58e0*/  BSSY B0, `(.L_x_93) ;  /* 0x000000b000007945 */ /* 0x000fe20003800000 */
[----:B------:R-:W-:Y:S01]  /*58f0*/  CS2R R82, SRZ ;  /* 0x0000000000527805 */ /* 0x000fe2000001ff00 */
[----:B------:R-:W-:Y:S01]  /*5900*/  @P5 VIADD R4, R5, UR49 ;  /* 0x0000003105045c36 */ /* 0x000fe20008000000 */
[----:B------:R-:W-:Y:S02]  /*5910*/  CS2R R80, SRZ ;  /* 0x0000000000507805 */ /* 0x000fe4000001ff00 */
[----:B------:R-:W-:Y:S02]  /*5920*/  CS2R R86, SRZ ;  /* 0x0000000000567805 */ /* 0x000fe4000001ff00 */
[----:B------:R-:W-:Y:S01]  /*5930*/  CS2R R84, SRZ ;  /* 0x0000000000547805 */ /* 0x000fe2000001ff00 */
[----:B------:R-:W-:Y:S04]  /*5940*/  @P5 IMAD R4, R108, -0x10, R4 ;  /* 0xfffffff06c045824 */ /* 0x000fe800078e0204 */
[----:B------:R-:W-:Y:S05]  /*5950*/  @P1 BRA `(.L_x_94) ;  /* 0x00000000000c1947 */ /* 0x000fea0003800000 */
[----:B------:R-:W-:Y:S04]  /*5960*/  SHF.L.U32 R0, R104, 0x1f, RZ ;  /* 0x0000001f68007819 */ /* 0x000fe800000006ff */
[----:B------:R-:W1:Y:S02]  /*5970*/  SYNCS.PHASECHK.TRANS64.TRYWAIT P1, [R2+URZ+0x50], R0 ;  /* 0x00005000020075a7 */ /* 0x000e6400080211ff */
[----:B-1----:R-:W-:Y:S05]  /*5980*/  @!P1 BRA `(.L_x_95) ;  /* 0x0000004000289947 */ /* 0x002fea0003800000 */
.L_x_94:
[----:B------:R-:W-:Y:S05]  /*5990*/  BSYNC B0 ;  /* 0x0000000000007941 */ /* 0x000fea0003800000 */
.L_x_93:
[----:B------:R-:W-:Y:S01]  /*59a0*/  ISETP.NE.AND P1, PT, R116, RZ, PT ;  /* 0x000000ff7400720c */ /* 0x000fe20003f25270 */
[----:B-1----:R-:W-:Y:S02]  /*59b0*/  VIADD R2, R2, 0x70 ;  /* 0x0000007002027836 */ /* 0x002fe40000000000 */
[----:B------:R-:W-:Y:S02]  /*59c0*/  IMAD.U32 R0, RZ, RZ, UR37 ;  /* 0x00000025ff007e24 */ /* 0x000fe4000f8e00ff */
[----:B------:R-:W-:Y:S03]  /*59d0*/  VIADD R105, R105, 0x1 ;  /* 0x0000000169697836 */ /* 0x000fe60000000000 */
[----:B------:R-:W-:Y:S05]  /*59e0*/  PRMT R0, R0, 0x654, R2 ;  /* 0x0000065400007816 */ /* 0x000fea0000000002 */
[----:B------:R1:W3:Y:S04]  /*59f0*/  @P1 LDS.128 R80, [R5+UR49+0x200] ;  /* 0x0002003105501984 */ /* 0x0002e80008000c00 */
[----:B------:R1:W4:Y:S01]  /*5a00*/  @P1 LDS.128 R84, [R4+0x210] ;  /* 0x0002100004541984 */ /* 0x0003220000000c00 */
[C---:B------:R-:W-:Y:S01]  /*5a10*/  ISETP.NE.AND P1, PT, R105.reuse, 0x4, PT ;  /* 0x000000046900780c */ /* 0x040fe20003f25270 */
[----:B------:R-:W-:Y:S01]  /*5a20*/  @!PT LDS RZ, [RZ] ;  /* 0x00000000fffff984 */ /* 0x000fe20000000800 */
[----:B------:R-:W-:Y:S01]  /*5a30*/  @!PT LDS RZ, [RZ] ;  /* 0x00000000fffff984 */ /* 0x000fe20000000800 */
[----:B------:R-:W-:Y:S01]  /*5a40*/  @!PT LDS RZ, [RZ] ;  /* 0x00000000fffff984 */ /* 0x000fe20000000800 */
[----:B------:R-:W-:Y:S01]  /*5a50*/  @!PT LDS RZ, [RZ] ;  /* 0x00000000fffff984 */ /* 0x000fe20000000800 */
[----:B------:R5:W-:Y:S06]  /*5a60*/  MEMBAR.ALL.CTA ;  /* 0x0000000000007992 */ /* 0x000bec0000008000 */
[----:B-----5:R-:W5:Y:S01]  /*5a70*/  FENCE.VIEW.ASYNC.S ;  /* 0x00000000000073c6 */ /* 0x020f620000000000 */
[----:B------:R-:W-:Y:S01]  /*5a80*/  SEL R105, R105, RZ, P1 ;  /* 0x000000ff69697207 */ /* 0x000fe20000800000 */
[----:B-----5:R5:W-:Y:S02]  /*5a90*/  SYNCS.ARRIVE.TRANS64.RED.A1T0 RZ, [R0+URZ], RZ ;  /* 0x000000ff00ff79a7 */ /* 0x020be400081004ff */
[----:B-----5:R-:W-:Y:S04]  /*5aa0*/  SEL R0, RZ, 0x1, P1 ;  /* 0x00000001ff007807 */ /* 0x020fe80000800000 */
[----:B-1-3--:R-:W-:Y:S02]  /*5ab0*/  LOP3.LUT R104, R104, R0, RZ, 0x3c, !PT ;  /* 0x0000000068687212 */ /* 0x00afe400078e3cff */
.L_x_92:
[----:B------:R-:W-:Y:S05]  /*5ac0*/  BSYNC B1 ;  /* 0x0000000000017941 */ /* 0x000fea0003800000 */
.L_x_91:
[----:B------:R-:W-:Y:S04]  /*5ad0*/  SHF.R.U32.HI R0, RZ, 0x15, R48 ;  /* 0x00000015ff007819 */ /* 0x000fe80000011630 */
[----:B------:R-:W-:Y:S01]  /*5ae0*/  LOP3.LUT P1, RZ, R0, 0x3, R101, 0x48, !PT ;  /* 0x0000000300ff7812 */ /* 0x000fe20007824865 */
[----:B------:R-:W-:Y:S01]  /*5af0*/  @!UPT UIADD3 URZ, UPT, UPT, URZ, URZ, URZ ;  /* 0x000000fffffff290 */ /* 0x000fe2000fffe0ff */
[----:B--2---:R-:W-:Y:S11]  /*5b00*/  @P0 BRA `(.L_x_96) ;  /* 0x0000000000080947 */ /* 0x004ff60003800000 */
[----:B------:R-:W1:Y:S02]  /*5b10*/  SYNCS.PHASECHK.TRANS64.TRYWAIT P0, [R113+URZ+0xc0], R3 ;  /* 0x0000c003710075a7 */ /* 0x000e6400080011ff */
[----:B-1----:R-:W-:Y:S05]  /*5b20*/  @!P0 BRA `(.L_x_97) ;  /* 0x0000003c00d48947 */ /* 0x002fea0003800000 */
.L_x_96:
[----:B------:R-:W-:Y:S05]  /*5b30*/  @!P1 BRA `(.L_x_98) ;  /* 0x0000000000409947 */ /* 0x000fea0003800000 */
[----:B------:R-:W2:Y:S01]  /*5b40*/  LDCU.64 UR8, c[0x4][0x78] ;  /* 0x01000f00ff0877ac */ /* 0x000ea20008000a00 */
[----:B-1----:R-:W-:Y:S01]  /*5b50*/  MOV R3, 0x0 ;  /* 0x0000000000037802 */ /* 0x002fe20000000f00 */
[----:B------:R-:W-:Y:S02]  /*5b60*/  HFMA2 R12, -RZ, RZ, 0, 5.9604644775390625e-08 ;  /* 0x00000001ff0c7431 */ /* 0x000fe400000001ff */
[----:B------:R-:W-:Y:S02]  /*5b70*/  IMAD.MOV.U32 R8, RZ, RZ, 0x192 ;  /* 0x00000192ff087424 */ /* 0x000fe400078e00ff */
[----:B------:R-:W-:Y:S01]  /*5b80*/  IMAD.MOV.U32 R13, RZ, RZ, RZ ;  /* 0x000000ffff0d7224 */ /* 0x000fe200078e00ff */
[----:B------:R-:W1:Y:S01]  /*5b90*/  LDCU.64 UR6, c[0x4][0x80] ;  /* 0x01001000ff0677ac */ /* 0x000e620008000a00 */
[----:B------:R-:W3:Y:S01]  /*5ba0*/  LDC.64 R2, c[0x4][R3] ;  /* 0x0100000003027b82 */ /* 0x000ee20000000a00 */
[----:B------:R-:W5:Y:S01]  /*5bb0*/  LDCU.64 UR4, c[0x4][0x18] ;  /* 0x01000300ff0477ac */ /* 0x000f620008000a00 */
[----:B--2---:R-:W-:Y:S01]  /*5bc0*/  MOV R5, UR9 ;  /* 0x0000000900057c02 */ /* 0x004fe20008000f00 */
[----:B------:R-:W-:Y:S01]  /*5bd0*/  IMAD.U32 R4, RZ, RZ, UR8 ;  /* 0x00000008ff047e24 */ /* 0x000fe2000f8e00ff */
[----:B-1----:R-:W-:Y:S01]  /*5be0*/  MOV R7, UR7 ;  /* 0x0000000700077c02 */ /* 0x002fe20008000f00 */
[----:B------:R-:W-:Y:S01]  /*5bf0*/  IMAD.U32 R6, RZ, RZ, UR6 ;  /* 0x00000006ff067e24 */ /* 0x000fe2000f8e00ff */
[----:B-----5:R-:W-:Y:S01]  /*5c00*/  MOV R11, UR5 ;  /* 0x00000005000b7c02 */ /* 0x020fe20008000f00 */
[----:B------:R-:W-:Y:S02]  /*5c10*/  IMAD.U32 R10, RZ, RZ, UR4 ;  /* 0x00000004ff0a7e24 */ /* 0x000fe4000f8e00ff */
[----:B------:R-:W-:Y:S07]  /*5c20*/  LEPC R20, `(.L_x_98) ;  /* 0x000000001014794e */ /* 0x000fee0000000000 */
[----:B---34-:R-:W-:Y:S05]  /*5c30*/  CALL.ABS.NOINC R2 ;  /* 0x0000000002007343 */ /* 0x018fea0003c00000 */
.L_x_98:
[----:B------:R-:W-:Y:S01]  /*5c40*/  F2FP.F16.E5M2.UNPACK_B R4, R81 ;  /* 0x00000051ff04723e */ /* 0x000fe200020004ff */
[----:B------:R-:W-:Y:S05]  /*5c50*/  WARPSYNC.ALL ;  /* 0x0000000000007948 */ /* 0x000fea0003800000 */
[----:B------:R-:W-:Y:S01]  /*5c60*/  R2UR UR4, R48 ;  /* 0x00000000300472ca */ /* 0x000fe200000e0000 */
[--C-:B------:R-:W-:Y:S01]  /*5c70*/  HADD2.F32 R53, -RZ, R4.reuse.H0_H0 ;  /* 0x20000004ff357230 */ /* 0x100fe20000004100 */
[-C--:B-1----:R-:W-:Y:S01]  /*5c80*/  F2FP.F16.E5M2.UNPACK_B R3, R80.reuse ;  /* 0x00000050ff03723e */ /* 0x082fe200020004ff */
[----:B------:R-:W-:Y:S01]  /*5c90*/  HADD2.F32 R54, -RZ, R4.H1_H1 ;  /* 0x30000004ff367230 */ /* 0x000fe20000004100 */
[----:B------:R-:W-:Y:S01]  /*5ca0*/  F2FP.F16.E5M2.UNPACK_B R0, R80.H1 ;  /* 0x00000050ff00723e */ /* 0x000fe200030004ff */
[----:B------:R-:W-:Y:S01]  /*5cb0*/  BSSY.RECONVERGENT B0, `(.L_x_99) ;  /* 0x0000099000007945 */ /* 0x000fe20003800200 */
[----:B------:R-:W-:Y:S01]  /*5cc0*/  F2FP.F16.E5M2.UNPACK_B R64, R83.H1 ;  /* 0x00000053ff40723e */ /* 0x000fe200030004ff */
[--C-:B------:R-:W-:Y:S01]  /*5cd0*/  HADD2.F32 R2, -RZ, R3.reuse.H0_H0 ;  /* 0x20000003ff027230 */ /* 0x100fe20000004100 */
[----:B----4-:R-:W-:Y:S01]  /*5ce0*/  F2FP.F16.E5M2.UNPACK_B R74, R86 ;  /* 0x00000056ff4a723e */ /* 0x010fe200020004ff */
[----:B------:R-:W-:Y:S01]  /*5cf0*/  HADD2.F32 R50, -RZ, R3.H1_H1 ;  /* 0x30000003ff327230 */ /* 0x000fe20000004100 */
[----:B------:R-:W-:Y:S01]  /*5d00*/  F2FP.F16.E5M2.UNPACK_B R3, R81.H1 ;  /* 0x00000051ff03723e */ /* 0x000fe200030004ff */
[--C-:B------:R-:W-:Y:S01]  /*5d10*/  HADD2.F32 R51, -RZ, R0.reuse.H0_H0 ;  /* 0x20000000ff337230 */ /* 0x100fe20000004100 */
[----:B------:R-:W-:Y:S01]  /*5d20*/  IADD3 R114, PT, PT, R100, UR49, RZ ;  /* 0x0000003164727c10 */ /* 0x000fe2000fffe0ff */
[----:B------:R-:W-:Y:S01]  /*5d30*/  HADD2.F32 R52, -RZ, R0.H1_H1 ;  /* 0x30000000ff347230 */ /* 0x000fe20000004100 */
[----:B------:R-:W-:Y:S01]  /*5d40*/  LDTM.16dp32bit_t0_t15.x32 R4, tmem[UR4] ;  /* 0x00000004000479ee */ /* 0x000fe20008a80000 */
[----:B------:R-:W1:Y:S01]  /*5d50*/  LDTM.16dp32bit_t16_t31.x32 R4, tmem[UR4+0x20] ;  /* 0x00002004000479ee */ /* 0x000e620008aa0000 */
[-C--:B------:R-:W-:Y:S01]  /*5d60*/  F2FP.F16.E5M2.UNPACK_B R0, R82.reuse ;  /* 0x00000052ff00723e */ /* 0x080fe200020004ff */
[--C-:B------:R-:W-:Y:S01]  /*5d70*/  HADD2.F32 R55, -RZ, R3.reuse.H0_H0 ;  /* 0x20000003ff377230 */ /* 0x100fe20000004100 */
[----:B------:R-:W-:Y:S01]  /*5d80*/  SHF.L.U32 R117, R102, 0x4, RZ ;  /* 0x0000000466757819 */ /* 0x000fe200000006ff */
[----:B------:R-:W-:Y:S01]  /*5d90*/  HADD2.F32 R56, -RZ, R3.H1_H1 ;  /* 0x30000003ff387230 */ /* 0x000fe20000004100 */
[----:B------:R-:W-:Y:S01]  /*5da0*/  F2FP.F16.E5M2.UNPACK_B R3, R82.H1 ;  /* 0x00000052ff03723e */ /* 0x000fe200030004ff */
[--C-:B------:R-:W-:Y:S01]  /*5db0*/  HADD2.F32 R57, -RZ, R0.reuse.H0_H0 ;  /* 0x20000000ff397230 */ /* 0x100fe20000004100 */
[----:B------:R-:W-:Y:S01]  /*5dc0*/  IADD3 R114, PT, PT, R114, R117, RZ ;  /* 0x0000007572727210 */ /* 0x000fe20007ffe0ff */
[----:B------:R-:W-:Y:S01]  /*5dd0*/  HADD2.F32 R58, -RZ, R0.H1_H1 ;  /* 0x30000000ff3a7230 */ /* 0x000fe20000004100 */
[----:B------:R-:W-:Y:S01]  /*5de0*/  F2FP.F16.E5M2.UNPACK_B R0, R83 ;  /* 0x00000053ff00723e */ /* 0x000fe200020004ff */
[--C-:B------:R-:W-:Y:S01]  /*5df0*/  HADD2.F32 R59, -RZ, R3.reuse.H0_H0 ;  /* 0x20000003ff3b7230 */ /* 0x100fe20000004100 */
[----:B------:R-:W-:Y:S01]  /*5e00*/  ISETP.NE.AND P0, PT, R110, RZ, PT ;  /* 0x000000ff6e00720c */ /* 0x000fe20003f05270 */
[----:B------:R-:W-:Y:S01]  /*5e10*/  HADD2.F32 R60, -RZ, R3.H1_H1 ;  /* 0x30000003ff3c7230 */ /* 0x000fe20000004100 */
[-C--:B------:R-:W-:Y:S01]  /*5e20*/  F2FP.F16.E5M2.UNPACK_B R3, R84.reuse ;  /* 0x00000054ff03723e */ /* 0x080fe200020004ff */
[--C-:B------:R-:W-:Y:S01]  /*5e30*/  HADD2.F32 R61, -RZ, R0.reuse.H0_H0 ;  /* 0x20000000ff3d7230 */ /* 0x100fe20000004100 */
[----:B------:R-:W-:Y:S01]  /*5e40*/  ISETP.NE.AND P6, PT, R118, RZ, PT ;  /* 0x000000ff7600720c */ /* 0x000fe20003fc5270 */
[----:B------:R-:W-:Y:S01]  /*5e50*/  HADD2.F32 R62, -RZ, R0.H1_H1 ;  /* 0x30000000ff3e7230 */ /* 0x000fe20000004100 */
[----:B------:R-:W-:Y:S01]  /*5e60*/  F2FP.F16.E5M2.UNPACK_B R0, R84.H1 ;  /* 0x00000054ff00723e */ /* 0x000fe200030004ff */
[--C-:B------:R-:W-:Y:S02]  /*5e70*/  HADD2.F32 R65, -RZ, R3.reuse.H0_H0 ;  /* 0x20000003ff417230 */ /* 0x100fe40000004100 */
[----:B------:R-:W-:Y:S01]  /*5e80*/  HADD2.F32 R66, -RZ, R3.H1_H1 ;  /* 0x30000003ff427230 */ /* 0x000fe20000004100 */
[-C--:B------:R-:W-:Y:S01]  /*5e90*/  F2FP.F16.E5M2.UNPACK_B R3, R85.reuse ;  /* 0x00000055ff03723e */ /* 0x080fe200020004ff */
[--C-:B------:R-:W-:Y:S02]  /*5ea0*/  HADD2.F32 R67, -RZ, R0.reuse.H0_H0 ;  /* 0x20000000ff437230 */ /* 0x100fe40000004100 */
[----:B------:R-:W-:Y:S01]  /*5eb0*/  HADD2.F32 R68, -RZ, R0.H1_H1 ;  /* 0x30000000ff447230 */ /* 0x000fe20000004100 */
[----:B------:R-:W-:Y:S01]  /*5ec0*/  F2FP.F16.E5M2.UNPACK_B R0, R85.H1 ;  /* 0x00000055ff00723e */ /* 0x000fe200030004ff */
[--C-:B------:R-:W-:Y:S02]  /*5ed0*/  HADD2.F32 R69, -RZ, R3.reuse.H0_H0 ;  /* 0x20000003ff457230 */ /* 0x100fe40000004100 */
[C---:B-1----:R-:W-:Y:S01]  /*5ee0*/  FMUL R7, R47.reuse, R7 ;  /* 0x000000072f077220 */ /* 0x042fe20000400000 */
[----:B------:R-:W-:Y:S01]  /*5ef0*/  HADD2.F32 R70, -RZ, R3.H1_H1 ;  /* 0x30000003ff467230 */ /* 0x000fe20000004100 */
[----:B------:R-:W-:Y:S01]  /*5f00*/  F2FP.F16.E5M2.UNPACK_B R3, R86.H1 ;  /* 0x00000056ff03723e */ /* 0x000fe200030004ff */
[--C-:B------:R-:W-:Y:S02]  /*5f10*/  HADD2.F32 R71, -RZ, R0.reuse.H0_H0 ;  /* 0x20000000ff477230 */ /* 0x100fe40000004100 */
[----:B------:R-:W-:Y:S02]  /*5f20*/  HADD2.F32 R72, -RZ, R0.H1_H1 ;  /* 0x30000000ff487230 */ /* 0x000fe40000004100 */
[----:B------:R-:W-:Y:S01]  /*5f30*/  FMUL R0, R47, R4 ;  /* 0x000000042f007220 */ /* 0x000fe20000400000 */
[--C-:B------:R-:W-:Y:S01]  /*5f40*/  HADD2.F32 R73, -RZ, R74.reuse.H0_H0 ;  /* 0x2000004aff497230 */ /* 0x100fe20000004100 */
[----:B------:R-:W-:Y:S01]  /*5f50*/  F2FP.F16.E5M2.UNPACK_B R4, R87 ;  /* 0x00000057ff04723e */ /* 0x000fe200020004ff */
[----:B------:R-:W-:Y:S02]  /*5f60*/  HADD2.F32 R74, -RZ, R74.H1_H1 ;  /* 0x3000004aff4a7230 */ /* 0x000fe40000004100 */
[----:B------:R-:W-:Y:S01]  /*5f70*/  FFMA R0, R49, R2, R0 ;  /* 0x0000000231007223 */ /* 0x000fe20000000000 */
[----:B------:R-:W-:Y:S01]  /*5f80*/  FMUL R2, R47, R5 ;  /* 0x000000052f027220 */ /* 0x000fe20000400000 */
[--C-:B------:R-:W-:Y:S01]  /*5f90*/  HADD2.F32 R75, -RZ, R3.reuse.H0_H0 ;  /* 0x20000003ff4b7230 */ /* 0x100fe20000004100 */
[----:B------:R-:W-:Y:S01]  /*5fa0*/  F2FP.F16.E5M2.UNPACK_B R5, R87.H1 ;  /* 0x00000057ff05723e */ /* 0x000fe200030004ff */
[----:B------:R-:W-:Y:S02]  /*5fb0*/  HADD2.F32 R76, -RZ, R3.H1_H1 ;  /* 0x30000003ff4c7230 */ /* 0x000fe40000004100 */
[----:B------:R-:W-:Y:S01]  /*5fc0*/  FFMA R2, R49, R50, R2 ;  /* 0x0000003231027223 */ /* 0x000fe20000000002 */
[--C-:B------:R-:W-:Y:S02]  /*5fd0*/  HADD2.F32 R50, -RZ, R4.reuse.H0_H0 ;  /* 0x20000004ff327230 */ /* 0x100fe40000004100 */
[C---:B------:R-:W-:Y:S01]  /*5fe0*/  FMUL R3, R47.reuse, R6 ;  /* 0x000000062f037220 */ /* 0x040fe20000400000 */
[--C-:B------:R-:W-:Y:S02]  /*5ff0*/  HADD2.F32 R77, -RZ, R5.reuse.H1_H1 ;  /* 0x30000005ff4d7230 */ /* 0x100fe40000004100 */
[C---:B------:R-:W-:Y:S01]  /*6000*/  FMUL R6, R47.reuse, R11 ;  /* 0x0000000b2f067220 */ /* 0x040fe20000400000 */
[----:B------:R-:W-:Y:S01]  /*6010*/  FMUL R11, R47, R16 ;  /* 0x000000102f0b7220 */ /* 0x000fe20000400000 */
[C---:B------:R-:W-:Y:S01]  /*6020*/  FFMA R3, R49.reuse, R51, R3 ;  /* 0x0000003331037223 */ /* 0x040fe20000000003 */
[----:B------:R-:W-:Y:S01]  /*6030*/  FFMA R7, R49, R52, R7 ;  /* 0x0000003431077223 */ /* 0x000fe20000000007 */
[----:B------:R-:W-:Y:S02]  /*6040*/  HADD2.F32 R51, -RZ, R4.H1_H1 ;  /* 0x30000004ff337230 */ /* 0x000fe40000004100 */
[C---:B------:R-:W-:Y:S01]  /*6050*/  FMUL R4, R47.reuse, R9 ;  /* 0x000000092f047220 */ /* 0x040fe20000400000 */
[----:B------:R-:W-:Y:S02]  /*6060*/  HADD2.F32 R52, -RZ, R5.H0_H0 ;  /* 0x20000005ff347230 */ /* 0x000fe40000004100 */
[----:B------:R-:W-:Y:S01]  /*6070*/  FMUL R16, R47, R21 ;  /* 0x000000152f107220 */ /* 0x000fe20000400000 */
[----:B------:R-:W-:Y:S01]  /*6080*/  F2FP.SATFINITE.E5M2.F32.PACK_AB_MERGE_C R78, R7, R3, RZ ;  /* 0x00000003074e723e */ /* 0x000fe200048060ff */
[C---:B------:R-:W-:Y:S01]  /*6090*/  FMUL R3, R47.reuse, R8 ;  /* 0x000000082f037220 */ /* 0x040fe20000400000 */
[C---:B------:R-:W-:Y:S01]  /*60a0*/  FMUL R7, R47.reuse, R12 ;  /* 0x0000000c2f077220 */ /* 0x040fe20000400000 */
[C---:B------:R-:W-:Y:S01]  /*60b0*/  FMUL R8, R47.reuse, R13 ;  /* 0x0000000d2f087220 */ /* 0x040fe20000400000 */
[----:B------:R-:W-:Y:S01]  /*60c0*/  FMUL R12, R47, R17 ;  /* 0x000000112f0c7220 */ /* 0x000fe20000400000 */
[C---:B------:R-:W-:Y:S01]  /*60d0*/  FFMA R3, R49.reuse, R53, R3 ;  /* 0x0000003531037223 */ /* 0x040fe20000000003 */
[----:B------:R-:W-:Y:S01]  /*60e0*/  FFMA R4, R49, R54, R4 ;  /* 0x0000003631047223 */ /* 0x000fe20000000004 */
[C---:B------:R-:W-:Y:S01]  /*60f0*/  FMUL R5, R47.reuse, R10 ;  /* 0x0000000a2f057220 */ /* 0x040fe20000400000 */
[C---:B------:R-:W-:Y:S01]  /*6100*/  FMUL R9, R47.reuse, R14 ;  /* 0x0000000e2f097220 */ /* 0x040fe20000400000 */
[C---:B------:R-:W-:Y:S01]  /*6110*/  FMUL R10, R47.reuse, R15 ;  /* 0x0000000f2f0a7220 */ /* 0x040fe20000400000 */
[----:B------:R-:W-:Y:S01]  /*6120*/  FMUL R15, R47, R20 ;  /* 0x000000142f0f7220 */ /* 0x000fe20000400000 */
[C---:B------:R-:W-:Y:S01]  /*6130*/  FFMA R5, R49.reuse, R55, R5 ;  /* 0x0000003731057223 */ /* 0x040fe20000000005 */
[C---:B------:R-:W-:Y:S01]  /*6140*/  FFMA R6, R49.reuse, R56, R6 ;  /* 0x0000003831067223 */ /* 0x040fe20000000006 */
[C---:B------:R-:W-:Y:S01]  /*6150*/  FFMA R7, R49.reuse, R57, R7 ;  /* 0x0000003931077223 */ /* 0x040fe20000000007 */
[C---:B------:R-:W-:Y:S01]  /*6160*/  FFMA R8, R49.reuse, R58, R8 ;  /* 0x0000003a31087223 */ /* 0x040fe20000000008 */
[--C-:B------:R-:W-:Y:S02]  /*6170*/  HADD2.F32 R63, -RZ, R64.reuse.H0_H0 ;  /* 0x20000040ff3f7230 */ /* 0x100fe40000004100 */
[C---:B------:R-:W-:Y:S01]  /*6180*/  FFMA R9, R49.reuse, R59, R9 ;  /* 0x0000003b31097223 */ /* 0x040fe20000000009 */
[----:B------:R-:W-:Y:S01]  /*6190*/  F2FP.SATFINITE.E5M2.F32.PACK_AB_MERGE_C R5, R6, R5, RZ ;  /* 0x000000050605723e */ /* 0x000fe200048060ff */
[C---:B------:R-:W-:Y:S01]  /*61a0*/  FFMA R10, R49.reuse, R60, R10 ;  /* 0x0000003c310a7223 */ /* 0x040fe2000000000a */
[C---:B------:R-:W-:Y:S01]  /*61b0*/  FFMA R11, R49.reuse, R61, R11 ;  /* 0x0000003d310b7223 */ /* 0x040fe2000000000b */
[----:B------:R-:W-:Y:S01]  /*61c0*/  FFMA R12, R49, R62, R12 ;  /* 0x0000003e310c7223 */ /* 0x000fe2000000000c */
[C---:B------:R-:W-:Y:S01]  /*61d0*/  FMUL R20, R47.reuse, R25 ;  /* 0x000000192f147220 */ /* 0x040fe20000400000 */
[C---:B------:R-:W-:Y:S01]  /*61e0*/  FMUL R25, R47.reuse, R30 ;  /* 0x0000001e2f197220 */ /* 0x040fe20000400000 */
[C---:B------:R-:W-:Y:S01]  /*61f0*/  FMUL R30, R47.reuse, R35 ;  /* 0x000000232f1e7220 */ /* 0x040fe20000400000 */
[----:B------:R-:W-:Y:S01]  /*6200*/  F2FP.SATFINITE.E5M2.F32.PACK_AB_MERGE_C R9, R10, R9, RZ ;  /* 0x000000090a09723e */ /* 0x000fe200048060ff */
[----:B------:R-:W-:Y:S02]  /*6210*/  HADD2.F32 R64, -RZ, R64.H1_H1 ;  /* 0x30000040ff407230 */ /* 0x000fe40000004100 */
[C---:B------:R-:W-:Y:S01]  /*6220*/  FMUL R13, R47.reuse, R18 ;  /* 0x000000122f0d7220 */ /* 0x040fe20000400000 */
[C---:B------:R-:W-:Y:S01]  /*6230*/  FMUL R14, R47.reuse, R19 ;  /* 0x000000132f0e7220 */ /* 0x040fe20000400000 */
[C---:B------:R-:W-:Y:S01]  /*6240*/  FMUL R17, R47.reuse, R22 ;  /* 0x000000162f117220 */ /* 0x040fe20000400000 */
[----:B------:R-:W-:Y:S01]  /*6250*/  FMUL R18, R47, R23 ;  /* 0x000000172f127220 */ /* 0x000fe20000400000 */
[C---:B------:R-:W-:Y:S01]  /*6260*/  FFMA R13, R49.reuse, R63, R13 ;  /* 0x0000003f310d7223 */ /* 0x040fe2000000000d */
[C---:B------:R-:W-:Y:S01]  /*6270*/  FFMA R14, R49.reuse, R64, R14 ;  /* 0x00000040310e7223 */ /* 0x040fe2000000000e */
[----:B------:R-:W-:Y:S01]  /*6280*/  FFMA R15, R49, R65, R15 ;  /* 0x00000041310f7223 */ /* 0x000fe2000000000f */
[----:B------:R-:W-:Y:S01]  /*6290*/  FMUL R19, R47, R24 ;  /* 0x000000182f137220 */ /* 0x000fe20000400000 */
[C---:B------:R-:W-:Y:S01]  /*62a0*/  FFMA R16, R49.reuse, R66, R16 ;  /* 0x0000004231107223 */ /* 0x040fe20000000010 */
[----:B------:R-:W-:Y:S01]  /*62b0*/  FFMA R17, R49, R67, R17 ;  /* 0x0000004331117223 */ /* 0x000fe20000000011 */
[----:B------:R-:W-:Y:S01]  /*62c0*/  F2FP.SATFINITE.E5M2.F32.PACK_AB_MERGE_C R13, R14, R13, RZ ;  /* 0x0000000d0e0d723e */ /* 0x000fe200048060ff */
[C---:B------:R-:W-:Y:S01]  /*62d0*/  FMUL R21, R47.reuse, R26 ;  /* 0x0000001a2f157220 */ /* 0x040fe20000400000 */
[----:B------:R-:W-:Y:S01]  /*62e0*/  FMUL R22, R47, R27 ;  /* 0x0000001b2f167220 */ /* 0x000fe20000400000 */
[C---:B------:R-:W-:Y:S01]  /*62f0*/  FFMA R18, R49.reuse, R68, R18 ;  /* 0x0000004431127223 */ /* 0x040fe20000000012 */
[----:B------:R-:W-:Y:S01]  /*6300*/  FFMA R19, R49, R69, R19 ;  /* 0x0000004531137223 */ /* 0x000fe20000000013 */
[----:B------:R-:W-:Y:S01]  /*6310*/  FMUL R23, R47, R28 ;  /* 0x0000001c2f177220 */ /* 0x000fe20000400000 */
[----:B------:R-:W-:Y:S01]  /*6320*/  FFMA R20, R49, R70, R20 ;  /* 0x0000004631147223 */ /* 0x000fe20000000014 */
[----:B------:R-:W-:Y:S01]  /*6330*/  FMUL R24, R47, R29 ;  /* 0x0000001d2f187220 */ /* 0x000fe20000400000 */
[C---:B------:R-:W-:Y:S01]  /*6340*/  FFMA R21, R49.reuse, R71, R21 ;  /* 0x0000004731157223 */ /* 0x040fe20000000015 */
[----:B------:R-:W-:Y:S01]  /*6350*/  FFMA R22, R49, R72, R22 ;  /* 0x0000004831167223 */ /* 0x000fe20000000016 */
[C---:B------:R-:W-:Y:S01]  /*6360*/  FMUL R26, R47.reuse, R31 ;  /* 0x0000001f2f1a7220 */ /* 0x040fe20000400000 */
[----:B------:R-:W-:Y:S01]  /*6370*/  FMUL R27, R47, R32 ;  /* 0x000000202f1b7220 */ /* 0x000fe20000400000 */
[----:B------:R-:W-:Y:S01]  /*6380*/  FFMA R23, R49, R73, R23 ;  /* 0x0000004931177223 */ /* 0x000fe20000000017 */
[----:B------:R-:W-:Y:S01]  /*6390*/  FMUL R28, R47, R33 ;  /* 0x000000212f1c7220 */ /* 0x000fe20000400000 */
[----:B------:R-:W-:Y:S01]  /*63a0*/  FFMA R24, R49, R74, R24 ;  /* 0x0000004a31187223 */ /* 0x000fe20000000018 */
[----:B------:R-:W-:Y:S01]  /*63b0*/  FMUL R29, R47, R34 ;  /* 0x000000222f1d7220 */ /* 0x000fe20000400000 */
[C---:B------:R-:W-:Y:S01]  /*63c0*/  FFMA R25, R49.reuse, R75, R25 ;  /* 0x0000004b31197223 */ /* 0x040fe20000000019 */
[C---:B------:R-:W-:Y:S01]  /*63d0*/  FFMA R26, R49.reuse, R76, R26 ;  /* 0x0000004c311a7223 */ /* 0x040fe2000000001a */
[C---:B------:R-:W-:Y:S01]  /*63e0*/  FFMA R27, R49.reuse, R50, R27 ;  /* 0x00000032311b7223 */ /* 0x040fe2000000001b */
[C---:B------:R-:W-:Y:S01]  /*63f0*/  FFMA R28, R49.reuse, R51, R28 ;  /* 0x00000033311c7223 */ /* 0x040fe2000000001c */
[----:B------:R-:W-:Y:S01]  /*6400*/  F2FP.SATFINITE.E5M2.F32.PACK_AB_MERGE_C R17, R18, R17, RZ ;  /* 0x000000111211723e */ /* 0x000fe200048060ff */
[C---:B------:R-:W-:Y:S01]  /*6410*/  FFMA R29, R49.reuse, R52, R29 ;  /* 0x00000034311d7223 */ /* 0x040fe2000000001d */
[----:B------:R-:W-:Y:S01]  /*6420*/  F2FP.SATFINITE.E5M2.F32.PACK_AB_MERGE_C R21, R22, R21, RZ ;  /* 0x000000151615723e */ /* 0x000fe200048060ff */
[----:B------:R-:W-:Y:S01]  /*6430*/  FFMA R30, R49, R77, R30 ;  /* 0x0000004d311e7223 */ /* 0x000fe2000000001e */
[----:B------:R-:W-:Y:S02]  /*6440*/  F2FP.SATFINITE.E5M2.F32.PACK_AB_MERGE_C R32, R2, R0, R78 ;  /* 0x000000000220723e */ /* 0x000fe4000480604e */
[----:B------:R-:W-:Y:S02]  /*6450*/  F2FP.SATFINITE.E5M2.F32.PACK_AB_MERGE_C R33, R4, R3, R5 ;  /* 0x000000030421723e */ /* 0x000fe40004806005 */
[----:B------:R-:W-:Y:S02]  /*6460*/  F2FP.SATFINITE.E5M2.F32.PACK_AB_MERGE_C R34, R8, R7, R9 ;  /* 0x000000070822723e */ /* 0x000fe40004806009 */
[----:B------:R-:W-:Y:S02]  /*6470*/  F2FP.SATFINITE.E5M2.F32.PACK_AB_MERGE_C R35, R12, R11, R13 ;  /* 0x0000000b0c23723e */ /* 0x000fe4000480600d */
[----:B------:R-:W-:Y:S02]  /*6480*/  F2FP.SATFINITE.E5M2.F32.PACK_AB_MERGE_C R16, R16, R15, R17 ;  /* 0x0000000f1010723e */ /* 0x000fe40004806011 */
[----:B------:R-:W-:Y:S01]  /*6490*/  F2FP.SATFINITE.E5M2.F32.PACK_AB_MERGE_C R17, R20, R19, R21 ;  /* 0x000000131411723e */ /* 0x000fe20004806015 */
[----:B------:R1:W-:Y:S01]  /*64a0*/  STS.128 [R100+UR49+0x4200], R32 ;  /* 0x0042002064007988 */ /* 0x0003e20008000c31 */
[----:B------:R-:W-:Y:S02]  /*64b0*/  F2FP.SATFINITE.E5M2.F32.PACK_AB_MERGE_C R18, R26, R25, RZ ;  /* 0x000000191a12723e */ /* 0x000fe400048060ff */
[----:B------:R-:W-:Y:S02]  /*64c0*/  F2FP.SATFINITE.E5M2.F32.PACK_AB_MERGE_C R19, R30, R29, RZ ;  /* 0x0000001d1e13723e */ /* 0x000fe400048060ff */
[----:B------:R-:W-:Y:S02]  /*64d0*/  F2FP.SATFINITE.E5M2.F32.PACK_AB_MERGE_C R18, R24, R23, R18 ;  /* 0x000000171812723e */ /* 0x000fe40004806012 */
[----:B------:R-:W-:Y:S02]  /*64e0*/  F2FP.SATFINITE.E5M2.F32.PACK_AB_MERGE_C R19, R28, R27, R19 ;  /* 0x0000001b1c13723e */ /* 0x000fe40004806013 */
[----:B------:R-:W-:Y:S02]  /*64f0*/  LEA R0, R105, UR49, 0x3 ;  /* 0x0000003169007c11 */ /* 0x000fe4000f8e18ff */
[----:B------:R-:W-:Y:S01]  /*6500*/  @P6 SHF.L.U32 R2, R104, 0x1f, RZ ;  /* 0x0000001f68026819 */ /* 0x000fe200000006ff */
[----:B------:R1:W-:Y:S01]  /*6510*/  STS.128 [R114+0x4210], R16 ;  /* 0x0042101072007388 */ /* 0x0003e20000000c00 */
[----:B------:R-:W-:Y:S01]  /*6520*/  @!PT LDS RZ, [RZ] ;  /* 0x00000000fffff984 */ /* 0x000fe20000000800 */
[----:B------:R-:W-:Y:S01]  /*6530*/  @!PT LDS RZ, [RZ] ;  /* 0x00000000fffff984 */ /* 0x000fe20000000800 */
[----:B------:R-:W-:Y:S01]  /*6540*/  @!PT LDS RZ, [RZ] ;  /* 0x00000000fffff984 */ /* 0x000fe20000000800 */
[----:B------:R-:W-:Y:S01]  /*6550*/  @!PT LDS RZ, [RZ] ;  /* 0x00000000fffff984 */ /* 0x000fe20000000800 */
[----:B------:R2:W-:Y:S07]  /*6560*/  MEMBAR.ALL.CTA ;  /* 0x0000000000007992 */ /* 0x0005ee0000008000 */
[----:B--2---:R-:W2:Y:S02]  /*6570*/  FENCE.VIEW.ASYNC.S ;  /* 0x00000000000073c6 */ /* 0x004ea40000000000 */
[----:B--2---:R-:W-:Y:S06]  /*6580*/  BAR.SYNC.DEFER_BLOCKING 0x1, 0x80 ;  /* 0x0042000000007b1d */ /* 0x004fec0000010000 */
[----:B------:R-:W-:Y:S05]  /*6590*/  @P0 BRA `(.L_x_100) ;  /* 0x0000000000280947 */ /* 0x000fea0003800000 */
[----:B------:R-:W-:Y:S02]  /*65a0*/  UIADD3 UR4, UPT, UPT, UR49, 0x4200, URZ ;  /* 0x0000420031047890 */ /* 0x000fe4000fffe0ff */
[----:B------:R-:W-:Y:S01]  /*65b0*/  UIADD3 UR6, UP0, UPT, UR52, 0x680, URZ ;  /* 0x0000068034067890 */ /* 0x000fe2000ff1e0ff */
[----:B------:R-:W-:Y:S03]  /*65c0*/  UMOV UR43, UR36 ;  /* 0x00000024002b7c82 */ /* 0x000fe60008000000 */
[----:B------:R-:W-:Y:S01]  /*65d0*/  MOV R109, UR4 ;  /* 0x00000004006d7c02 */ /* 0x000fe20008000f00 */
[----:B------:R-:W-:Y:S03]  /*65e0*/  UIADD3.X UR7, UPT, UPT, URZ, UR53, URZ, UP0, !UPT ;  /* 0x00000035ff077290 */ /* 0x000fe600087fe4ff */
[----:B------:R-:W-:Y:S11]  /*65f0*/  R2UR UR40, R109 ;  /* 0x000000006d2872ca */ /* 0x000ff600000e0000 */
[----:B------:R-:W-:Y:S02]  /*6600*/  @!UPT UIADD3 URZ, UPT, UPT, URZ, URZ, URZ ;  /* 0x000000fffffff290 */ /* 0x000fe4000fffe0ff */
[----:B------:R2:W-:Y:S01]  /*6610*/  UTMASTG.3D [UR40], [UR6] ;  /* 0x00000028060073b5 */ /* 0x0005e20008010000 */
[----:B------:R0:W-:Y:S01]  /*6620*/  UTMACMDFLUSH ;  /* 0x00000000000079b7 */ /* 0x0001e20000000000 */
[----:B--2---:R-:W-:Y:S04]  /*6630*/  DEPBAR.LE SB0, 0x1 ;  /* 0x000080400000791a */ /* 0x004fe80000000000 */
.L_x_100:
[----:B------:R-:W-:Y:S05]  /*6640*/  BSYNC.RECONVERGENT B0 ;  /* 0x0000000000007941 */ /* 0x000fea0003800200 */
.L_x_99:
[----:B------:R-:W-:Y:S06]  /*6650*/  BAR.SYNC.DEFER_BLOCKING 0x1, 0x80 ;  /* 0x0042000000007b1d */ /* 0x000fec0000010000 */
[----:B------:R-:W2:Y:S01]  /*6660*/  @P6 SYNCS.PHASECHK.TRANS64.TRYWAIT P0, [R0+URZ+0x50], R2 ;  /* 0x00005002000065a7 */ /* 0x000ea200080011ff */
[----:B------:R-:W-:Y:S01]  /*6670*/  BSSY B1, `(.L_x_101) ;  /* 0x0000021000017945 */ /* 0x000fe20003800000 */
[----:B--2---:R-:W-:Y:S03]  /*6680*/  @P6 SEL R115, RZ, 0x1, !P0 ;  /* 0x00000001ff736807 */ /* 0x004fe60004000000 */
[----:B------:R-:W-:Y:S05]  /*6690*/  @!P6 BRA `(.L_x_102) ;  /* 0x000000000078e947 */ /* 0x000fea0003800000 */
[----:B------:R-:W-:Y:S01]  /*66a0*/  ISETP.NE.AND P1, PT, R116, RZ, PT ;  /* 0x000000ff7400720c */ /* 0x000fe20003f25270 */
[----:B------:R-:W-:Y:S01]  /*66b0*/  BSSY B0, `(.L_x_103) ;  /* 0x0000009000007945 */ /* 0x000fe20003800000 */
[----:B------:R-:W-:Y:S11]  /*66c0*/  ISETP.NE.AND P0, PT, R115, RZ, PT ;  /* 0x000000ff7300720c */ /* 0x000ff60003f05270 */
[----:B------:R-:W-:Y:S05]  /*66d0*/  @P1 IMAD R2, R105, 0x1000, R100 ;  /* 0x0000100069021824 */ /* 0x000fea00078e0264 */
[----:B------:R-:W-:Y:S05]  /*66e0*/  @P1 IADD3 R4, PT, PT, R2, UR49, RZ ;  /* 0x0000003102041c10 */ /* 0x000fea000fffe0ff */
[----:B------:R-:W-:Y:S01]  /*66f0*/  @P1 IMAD.IADD R4, R4, 0x1, R117 ;  /* 0x0000000104041824 */ /* 0x000fe200078e0275 */
[----:B------:R-:W-:Y:S06]  /*6700*/  @P0 BRA `(.L_x_104) ;  /* 0x00000000000c0947 */ /* 0x000fec0003800000 */
[----:B------:R-:W-:Y:S04]  /*6710*/  SHF.L.U32 R3, R104, 0x1f, RZ ;  /* 0x0000001f68037819 */ /* 0x000fe800000006ff */
[----:B------:R-:W2:Y:S02]  /*6720*/  SYNCS.PHASECHK.TRANS64.TRYWAIT P0, [R0+URZ+0x50], R3 ;  /* 0x00005003000075a7 */ /* 0x000ea400080011ff */
[----:B--2---:R-:W-:Y:S05]  /*6730*/  @!P0 BRA `(.L_x_105) ;  /* 0x0000003000e48947 */ /* 0x004fea0003800000 */
.L_x_104:
[----:B------:R-:W-:Y:S05]  /*6740*/  BSYNC B0 ;  /* 0x0000000000007941 */ /* 0x000fea0003800000 */
.L_x_103:
[----:B------:R-:W-:Y:S01]  /*6750*/  ISETP.NE.AND P0, PT, R116, RZ, PT ;  /* 0x000000ff7400720c */ /* 0x000fe20003f05270 */
[----:B------:R-:W-:Y:S11]  /*6760*/  VIADD R105, R105, 0x1 ;  /* 0x0000000169697836 */ /* 0x000ff60000000000 */
[----:B------:R-:W-:Y:S01]  /*6770*/  @!UPT UIADD3 URZ, UPT, UPT, URZ, URZ, URZ ;  /* 0x000000fffffff290 */ /* 0x000fe2000fffe0ff */
[----:B------:R3:W4:Y:S04]  /*6780*/  @P0 LDS.128 R80, [R2+UR49+0x200] ;  /* 0x0002003102500984 */ /* 0x0007280008000c00 */
[----:B------:R1:W1:Y:S01]  /*6790*/  @P0 LDS.128 R84, [R4+0x210] ;  /* 0x0002100004540984 */ /* 0x0002620000000c00 */
        /* <DEDUP_REMOVED lines=8> */
[----:B---3--:R-:W-:Y:S02]  /*6820*/  VIADD R2, R0, 0x70 ;  /* 0x0000007000027836 */ /* 0x008fe40000000000 */
[----:B--2---:R-:W-:Y:S05]  /*6830*/  IMAD.U32 R0, RZ, RZ, UR37 ;  /* 0x00000025ff007e24 */ /* 0x004fea000f8e00ff */
[----:B------:R-:W-:Y:S04]  /*6840*/  PRMT R0, R0, 0x654, R2 ;  /* 0x0000065400007816 */ /* 0x000fe80000000002 */
[----:B-----5:R2:W-:Y:S02]  /*6850*/  SYNCS.ARRIVE.TRANS64.RED.A1T0 RZ, [R0+URZ], RZ ;  /* 0x000000ff00ff79a7 */ /* 0x0205e400081004ff */
[----:B--2---:R-:W-:Y:S04]  /*6860*/  SEL R0, RZ, 0x1, P0 ;  /* 0x00000001ff007807 */ /* 0x004fe80000000000 */
[----:B-1--4-:R-:W-:Y:S02]  /*6870*/  LOP3.LUT R104, R104, R0, RZ, 0x3c, !PT ;  /* 0x0000000068687212 */ /* 0x012fe400078e3cff */
.L_x_102:
[----:B------:R-:W-:Y:S05]  /*6880*/  BSYNC B1 ;  /* 0x0000000000017941 */ /* 0x000fea0003800000 */
.L_x_101:
[----:B------:R-:W-:Y:S05]  /*6890*/  VIADD R0, R48, 0x40 ;  /* 0x0000004030007836 */ /* 0x000fea0000000000 */
[----:B------:R-:W-:Y:S04]  /*68a0*/  SHF.R.U32.HI R0, RZ, 0x15, R0 ;  /* 0x00000015ff007819 */ /* 0x000fe80000011600 */
[----:B------:R-:W-:Y:S11]  /*68b0*/  LOP3.LUT P0, RZ, R0, 0x3, R101, 0x48, !PT ;  /* 0x0000000300ff7812 */ /* 0x000ff60007804865 */
[----:B------:R-:W-:Y:S02]  /*68c0*/  @!UPT UIADD3 URZ, UPT, UPT, URZ, URZ, URZ ;  /* 0x000000fffffff290 */ /* 0x000fe4000fffe0ff */
[----:B------:R-:W-:Y:S05]  /*68d0*/  @!P0 BRA `(.L_x_106) ;  /* 0x0000000000408947 */ /* 0x000fea0003800000 */
[----:B------:R-:W2:Y:S01]  /*68e0*/  LDCU.64 UR8, c[0x4][0x78] ;  /* 0x01000f00ff0877ac */ /* 0x000ea20008000a00 */
[----:B------:R-:W-:Y:S01]  /*68f0*/  MOV R3, 0x0 ;  /* 0x0000000000037802 */ /* 0x000fe20000000f00 */
[----:B------:R-:W-:Y:S02]  /*6900*/  HFMA2 R12, -RZ, RZ, 0, 5.9604644775390625e-08 ;  /* 0x00000001ff0c7431 */ /* 0x000fe400000001ff */
[----:B------:R-:W-:Y:S02]  /*6910*/  IMAD.MOV.U32 R8, RZ, RZ, 0x192 ;  /* 0x00000192ff087424 */ /* 0x000fe400078e00ff */
[----:B------:R-:W-:Y:S01]  /*6920*/  IMAD.MOV.U32 R13, RZ, RZ, RZ ;  /* 0x000000ffff0d7224 */ /* 0x000fe200078e00ff */
[----:B------:R-:W3:Y:S01]  /*6930*/  LDCU.64 UR6, c[0x4][0x80] ;  /* 0x01001000ff0677ac */ /* 0x000ee20008000a00 */
[----:B------:R-:W4:Y:S01]  /*6940*/  LDC.64 R2, c[0x4][R3] ;  /* 0x0100000003027b82 */ /* 0x000f220000000a00 */
[----:B------:R-:W5:Y:S01]  /*6950*/  LDCU.64 UR4, c[0x4][0x18] ;  /* 0x01000300ff0477ac */ /* 0x000f620008000a00 */
[----:B--2---:R-:W-:Y:S01]  /*6960*/  MOV R5, UR9 ;  /* 0x0000000900057c02 */ /* 0x004fe20008000f00 */
[----:B------:R-:W-:Y:S01]  /*6970*/  IMAD.U32 R4, RZ, RZ, UR8 ;  /* 0x00000008ff047e24 */ /* 0x000fe2000f8e00ff */
[----:B---3--:R-:W-:Y:S01]  /*6980*/  MOV R7, UR7 ;  /* 0x0000000700077c02 */ /* 0x008fe20008000f00 */
[----:B------:R-:W-:Y:S01]  /*6990*/  IMAD.U32 R6, RZ, RZ, UR6 ;  /* 0x00000006ff067e24 */ /* 0x000fe2000f8e00ff */
[----:B-----5:R-:W-:Y:S01]  /*69a0*/  MOV R11, UR5 ;  /* 0x00000005000b7c02 */ /* 0x020fe20008000f00 */
[----:B------:R-:W-:Y:S02]  /*69b0*/  IMAD.U32 R10, RZ, RZ, UR4 ;  /* 0x00000004ff0a7e24 */ /* 0x000fe4000f8e00ff */
[----:B------:R-:W-:Y:S07]  /*69c0*/  LEPC R20, `(.L_x_106) ;  /* 0x000000001014794e */ /* 0x000fee0000000000 */
[----:B-1--4-:R-:W-:Y:S05]  /*69d0*/  CALL.ABS.NOINC R2 ;  /* 0x0000000002007343 */ /* 0x012fea0003c00000 */
.L_x_106:
[-C--:B------:R-:W-:Y:S01]  /*69e0*/  F2FP.F16.E5M2.UNPACK_B R0, R81.reuse ;  /* 0x00000051ff00723e */ /* 0x080fe200020004ff */
[----:B------:R-:W-:Y:S05]  /*69f0*/  WARPSYNC.ALL ;  /* 0x0000000000007948 */ /* 0x000fea0003800000 */
[----:B------:R-:W-:Y:S01]  /*6a00*/  R2UR UR4, R48 ;  /* 0x00000000300472ca */ /* 0x000fe200000e0000 */
[--C-:B------:R-:W-:Y:S01]  /*6a10*/  HADD2.F32 R54, -RZ, R0.reuse.H0_H0 ;  /* 0x20000000ff367230 */ /* 0x100fe20000004100 */
[-C--:B------:R-:W-:Y:S01]  /*6a20*/  F2FP.F16.E5M2.UNPACK_B R2, R80.reuse.H1 ;  /* 0x00000050ff02723e */ /* 0x080fe200030004ff */
[----:B------:R-:W-:Y:S01]  /*6a30*/  HADD2.F32 R55, -RZ, R0.H1_H1 ;  /* 0x30000000ff377230 */ /* 0x000fe20000004100 */
[----:B------:R-:W-:Y:S01]  /*6a40*/  F2FP.F16.E5M2.UNPACK_B R0, R81.H1 ;  /* 0x00000051ff00723e */ /* 0x000fe200030004ff */
[----:B------:R-:W-:Y:S01]  /*6a50*/  BSSY.RECONVERGENT B0, `(.L_x_107) ;  /* 0x0000095000007945 */ /* 0x000fe20003800200 */
[----:B------:R-:W-:Y:S01]  /*6a60*/  F2FP.F16.E5M2.UNPACK_B R3, R80 ;  /* 0x00000050ff03723e */ /* 0x000fe200020004ff */
[----:B------:R-:W-:Y:S01]  /*6a70*/  HADD2.F32 R52, -RZ, R2.H0_H0 ;  /* 0x20000002ff347230 */ /* 0x000fe20000004100 */
[----:B------:R-:W-:Y:S01]  /*6a80*/  ISETP.NE.AND P0, PT, R110, RZ, PT ;  /* 0x000000ff6e00720c */ /* 0x000fe20003f05270 */
[--C-:B------:R-:W-:Y:S01]  /*6a90*/  HADD2.F32 R56, -RZ, R0.reuse.H0_H0 ;  /* 0x20000000ff387230 */ /* 0x100fe20000004100 */
[----:B------:R-:W-:Y:S01]  /*6aa0*/  ISETP.NE.AND P6, PT, R118, RZ, PT ;  /* 0x000000ff7600720c */ /* 0x000fe20003fc5270 */
[----:B------:R-:W-:Y:S01]  /*6ab0*/  HADD2.F32 R57, -RZ, R0.H1_H1 ;  /* 0x30000000ff397230 */ /* 0x000fe20000004100 */
[-C--:B------:R-:W-:Y:S01]  /*6ac0*/  F2FP.F16.E5M2.UNPACK_B R0, R83.reuse ;  /* 0x00000053ff00723e */ /* 0x080fe200020004ff */
[----:B-1----:R-:W-:Y:S01]  /*6ad0*/  LDTM.16dp32bit_t0_t15.x32 R4, tmem[UR4+0x40] ;  /* 0x00004004000479ee */ /* 0x002fe20008a80000 */
[----:B------:R-:W1:Y:S01]  /*6ae0*/  LDTM.16dp32bit_t16_t31.x32 R4, tmem[UR4+0x60] ;  /* 0x00006004000479ee */ /* 0x000e620008aa0000 */
[----:B------:R-:W-:Y:S01]  /*6af0*/  HADD2.F32 R53, -RZ, R2.H1_H1 ;  /* 0x30000002ff357230 */ /* 0x000fe20000004100 */
[----:B------:R-:W-:Y:S01]  /*6b00*/  F2FP.F16.E5M2.UNPACK_B R2, R82.H1 ;  /* 0x00000052ff02723e */ /* 0x000fe200030004ff */
[--C-:B------:R-:W-:Y:S02]  /*6b10*/  HADD2.F32 R50, -RZ, R3.reuse.H0_H0 ;  /* 0x20000003ff327230 */ /* 0x100fe40000004100 */
[--C-:B------:R-:W-:Y:S02]  /*6b20*/  HADD2.F32 R62, -RZ, R0.reuse.H0_H0 ;  /* 0x20000000ff3e7230 */ /* 0x100fe40000004100 */
[----:B------:R-:W-:Y:S01]  /*6b30*/  HADD2.F32 R63, -RZ, R0.H1_H1 ;  /* 0x30000000ff3f7230 */ /* 0x000fe20000004100 */
[----:B------:R-:W-:Y:S01]  /*6b40*/  F2FP.F16.E5M2.UNPACK_B R0, R84.H1 ;  /* 0x00000054ff00723e */ /* 0x000fe200030004ff */
[--C-:B------:R-:W-:Y:S02]  /*6b50*/  HADD2.F32 R60, -RZ, R2.reuse.H0_H0 ;  /* 0x20000002ff3c7230 */ /* 0x100fe40000004100 */
[----:B------:R-:W-:Y:S01]  /*6b60*/  HADD2.F32 R61, -RZ, R2.H1_H1 ;  /* 0x30000002ff3d7230 */ /* 0x000fe20000004100 */
[----:B------:R-:W-:Y:S01]  /*6b70*/  F2FP.F16.E5M2.UNPACK_B R2, R83.H1 ;  /* 0x00000053ff02723e */ /* 0x000fe200030004ff */
[----:B------:R-:W-:Y:S01]  /*6b80*/  HADD2.F32 R51, -RZ, R3.H1_H1 ;  /* 0x30000003ff337230 */ /* 0x000fe20000004100 */
[----:B------:R-:W-:Y:S01]  /*6b90*/  F2FP.F16.E5M2.UNPACK_B R3, R82 ;  /* 0x00000052ff03723e */ /* 0x000fe200020004ff */
[--C-:B------:R-:W-:Y:S02]  /*6ba0*/  HADD2.F32 R68, -RZ, R0.reuse.H0_H0 ;  /* 0x20000000ff447230 */ /* 0x100fe40000004100 */
[----:B------:R-:W-:Y:S01]  /*6bb0*/  HADD2.F32 R69, -RZ, R0.H1_H1 ;  /* 0x30000000ff457230 */ /* 0x000fe20000004100 */
[-C--:B------:R-:W-:Y:S01]  /*6bc0*/  F2FP.F16.E5M2.UNPACK_B R0, R85.reuse.H1 ;  /* 0x00000055ff00723e */ /* 0x080fe200030004ff */
[--C-:B------:R-:W-:Y:S02]  /*6bd0*/  HADD2.F32 R64, -RZ, R2.reuse.H0_H0 ;  /* 0x20000002ff407230 */ /* 0x100fe40000004100 */
[----:B------:R-:W-:Y:S01]  /*6be0*/  HADD2.F32 R65, -RZ, R2.H1_H1 ;  /* 0x30000002ff417230 */ /* 0x000fe20000004100 */
[----:B------:R-:W-:Y:S01]  /*6bf0*/  F2FP.F16.E5M2.UNPACK_B R2, R85 ;  /* 0x00000055ff02723e */ /* 0x000fe200020004ff */
[--C-:B------:R-:W-:Y:S02]  /*6c00*/  HADD2.F32 R58, -RZ, R3.reuse.H0_H0 ;  /* 0x20000003ff3a7230 */ /* 0x100fe40000004100 */
[C---:B-1----:R-:W-:Y:S01]  /*6c10*/  FMUL R7, R47.reuse, R7 ;  /* 0x000000072f077220 */ /* 0x042fe20000400000 */
[----:B------:R-:W-:Y:S01]  /*6c20*/  HADD2.F32 R59, -RZ, R3.H1_H1 ;  /* 0x30000003ff3b7230 */ /* 0x000fe20000004100 */
[----:B------:R-:W-:Y:S01]  /*6c30*/  F2FP.F16.E5M2.UNPACK_B R3, R84 ;  /* 0x00000054ff03723e */ /* 0x000fe200020004ff */
[--C-:B------:R-:W-:Y:S02]  /*6c40*/  HADD2.F32 R72, -RZ, R0.reuse.H0_H0 ;  /* 0x20000000ff487230 */ /* 0x100fe40000004100 */
[C---:B------:R-:W-:Y:S01]  /*6c50*/  FMUL R11, R47.reuse, R11 ;  /* 0x0000000b2f0b7220 */ /* 0x040fe20000400000 */
[----:B------:R-:W-:Y:S01]  /*6c60*/  HADD2.F32 R73, -RZ, R0.H1_H1 ;  /* 0x30000000ff497230 */ /* 0x000fe20000004100 */
[----:B------:R-:W-:Y:S01]  /*6c70*/  F2FP.F16.E5M2.UNPACK_B R0, R87 ;  /* 0x00000057ff00723e */ /* 0x000fe200020004ff */
[--C-:B------:R-:W-:Y:S02]  /*6c80*/  HADD2.F32 R70, -RZ, R2.reuse.H0_H0 ;  /* 0x20000002ff467230 */ /* 0x100fe40000004100 */
[C---:B------:R-:W-:Y:S01]  /*6c90*/  FMUL R15, R47.reuse, R15 ;  /* 0x0000000f2f0f7220 */ /* 0x040fe20000400000 */
[----:B------:R-:W-:Y:S01]  /*6ca0*/  HADD2.F32 R71, -RZ, R2.H1_H1 ;  /* 0x30000002ff477230 */ /* 0x000fe20000004100 */
[-C--:B------:R-:W-:Y:S01]  /*6cb0*/  F2FP.F16.E5M2.UNPACK_B R2, R86.reuse.H1 ;  /* 0x00000056ff02723e */ /* 0x080fe200030004ff */
[--C-:B------:R-:W-:Y:S02]  /*6cc0*/  HADD2.F32 R66, -RZ, R3.reuse.H0_H0 ;  /* 0x20000003ff427230 */ /* 0x100fe40000004100 */
[----:B------:R-:W-:Y:S01]  /*6cd0*/  HADD2.F32 R67, -RZ, R3.H1_H1 ;  /* 0x30000003ff437230 */ /* 0x000fe20000004100 */
[----:B------:R-:W-:Y:S01]  /*6ce0*/  F2FP.F16.E5M2.UNPACK_B R3, R86 ;  /* 0x00000056ff03723e */ /* 0x000fe200020004ff */
[--C-:B------:R-:W-:Y:S02]  /*6cf0*/  HADD2.F32 R78, -RZ, R0.reuse.H0_H0 ;  /* 0x20000000ff4e7230 */ /* 0x100fe40000004100 */
[----:B------:R-:W-:Y:S02]  /*6d00*/  HADD2.F32 R79, -RZ, R0.H1_H1 ;  /* 0x30000000ff4f7230 */ /* 0x000fe40000004100 */
[C---:B------:R-:W-:Y:S01]  /*6d10*/  FMUL R0, R47.reuse, R4 ;  /* 0x000000042f007220 */ /* 0x040fe20000400000 */
[--C-:B------:R-:W-:Y:S02]  /*6d20*/  HADD2.F32 R76, -RZ, R2.reuse.H0_H0 ;  /* 0x20000002ff4c7230 */ /* 0x100fe40000004100 */
[----:B------:R-:W-:Y:S01]  /*6d30*/  FMUL R4, R47, R8 ;  /* 0x000000082f047220 */ /* 0x000fe20000400000 */
[----:B------:R-:W-:Y:S02]  /*6d40*/  HADD2.F32 R77, -RZ, R2.H1_H1 ;  /* 0x30000002ff4d7230 */ /* 0x000fe40000004100 */
[----:B------:R-:W-:Y:S01]  /*6d50*/  FFMA R0, R49, R50, R0 ;  /* 0x0000003231007223 */ /* 0x000fe20000000000 */
[--C-:B------:R-:W-:Y:S02]  /*6d60*/  HADD2.F32 R74, -RZ, R3.reuse.H0_H0 ;  /* 0x20000003ff4a7230 */ /* 0x100fe40000004100 */
[C---:B------:R-:W-:Y:S01]  /*6d70*/  FMUL R2, R47.reuse, R5 ;  /* 0x000000052f027220 */ /* 0x040fe20000400000 */
[----:B------:R-:W-:Y:S02]  /*6d80*/  HADD2.F32 R75, -RZ, R3.H1_H1 ;  /* 0x30000003ff4b7230 */ /* 0x000fe40000004100 */
[C---:B------:R-:W-:Y:S01]  /*6d90*/  FMUL R5, R47.reuse, R9 ;  /* 0x000000092f057220 */ /* 0x040fe20000400000 */
[----:B------:R-:W-:Y:S01]  /*6da0*/  FMUL R8, R47, R12 ;  /* 0x0000000c2f087220 */ /* 0x000fe20000400000 */
[----:B------:R-:W-:Y:S01]  /*6db0*/  FFMA R2, R49, R51, R2 ;  /* 0x0000003331027223 */ /* 0x000fe20000000002 */
[C---:B------:R-:W-:Y:S01]  /*6dc0*/  FMUL R9, R47.reuse, R13 ;  /* 0x0000000d2f097220 */ /* 0x040fe20000400000 */
[C---:B------:R-:W-:Y:S01]  /*6dd0*/  FMUL R12, R47.reuse, R21 ;  /* 0x000000152f0c7220 */ /* 0x040fe20000400000 */
[C---:B------:R-:W-:Y:S01]  /*6de0*/  FMUL R21, R47.reuse, R30 ;  /* 0x0000001e2f157220 */ /* 0x040fe20000400000 */
[C---:B------:R-:W-:Y:S01]  /*6df0*/  FMUL R13, R47.reuse, R22 ;  /* 0x000000162f0d7220 */ /* 0x040fe20000400000 */
[C---:B------:R-:W-:Y:S01]  /*6e00*/  FMUL R22, R47.reuse, R31 ;  /* 0x0000001f2f167220 */ /* 0x040fe20000400000 */
        /* <DEDUP_REMOVED lines=8> */
[C---:B------:R-:W-:Y:S01]  /*6e90*/  FFMA R6, R49.reuse, R56, R6 ;  /* 0x0000003831067223 */ /* 0x040fe20000000006 */
[C---:B------:R-:W-:Y:S01]  /*6ea0*/  FFMA R11, R49.reuse, R57, R11 ;  /* 0x00000039310b7223 */ /* 0x040fe2000000000b */
[C---:B------:R-:W-:Y:S01]  /*6eb0*/  FFMA R8, R49.reuse, R58, R8 ;  /* 0x0000003a31087223 */ /* 0x040fe20000000008 */
[----:B------:R-:W-:Y:S01]  /*6ec0*/  FFMA R9, R49, R59, R9 ;  /* 0x0000003b31097223 */ /* 0x000fe20000000009 */
[----:B------:R-:W-:Y:S01]  /*6ed0*/  F2FP.SATFINITE.E5M2.F32.PACK_AB_MERGE_C R52, R7, R3, RZ ;  /* 0x000000030734723e */ /* 0x000fe200048060ff */
[----:B------:R-:W-:Y:S01]  /*6ee0*/  FFMA R10, R49, R60, R10 ;  /* 0x0000003c310a7223 */ /* 0x000fe2000000000a */
[----:B------:R-:W-:Y:S01]  /*6ef0*/  F2FP.SATFINITE.E5M2.F32.PACK_AB_MERGE_C R53, R11, R6, RZ ;  /* 0x000000060b35723e */ /* 0x000fe200048060ff */
[----:B------:R-:W-:Y:S01]  /*6f00*/  FFMA R15, R49, R61, R15 ;  /* 0x0000003d310f7223 */ /* 0x000fe2000000000f */
[C---:B------:R-:W-:Y:S01]  /*6f10*/  FMUL R3, R47.reuse, R16 ;  /* 0x000000102f037220 */ /* 0x040fe20000400000 */
[C---:B------:R-:W-:Y:S01]  /*6f20*/  FMUL R6, R47.reuse, R17 ;  /* 0x000000112f067220 */ /* 0x040fe20000400000 */
[----:B------:R-:W-:Y:S01]  /*6f30*/  F2FP.F16.E5M2.UNPACK_B R51, R87.H1 ;  /* 0x00000057ff33723e */ /* 0x000fe200030004ff */
[----:B------:R-:W-:Y:S01]  /*6f40*/  FMUL R11, R47, R20 ;  /* 0x000000142f0b7220 */ /* 0x000fe20000400000 */
[----:B------:R-:W-:Y:S01]  /*6f50*/  F2FP.SATFINITE.E5M2.F32.PACK_AB_MERGE_C R54, R15, R10, RZ ;  /* 0x0000000a0f36723e */ /* 0x000fe200048060ff */
[C---:B------:R-:W-:Y:S01]  /*6f60*/  FFMA R3, R49.reuse, R62, R3 ;  /* 0x0000003e31037223 */ /* 0x040fe20000000003 */
[----:B------:R-:W-:Y:S01]  /*6f70*/  FFMA R6, R49, R63, R6 ;  /* 0x0000003f31067223 */ /* 0x000fe20000000006 */
[----:B------:R-:W-:Y:S01]  /*6f80*/  FMUL R20, R47, R29 ;  /* 0x0000001d2f147220 */ /* 0x000fe20000400000 */
[----:B------:R-:W-:Y:S01]  /*6f90*/  F2FP.SATFINITE.E5M2.F32.PACK_AB_MERGE_C R29, R5, R4, R53 ;  /* 0x00000004051d723e */ /* 0x000fe20004806035 */
[----:B------:R-:W-:Y:S01]  /*6fa0*/  FMUL R10, R47, R19 ;  /* 0x000000132f0a7220 */ /* 0x000fe20000400000 */
[----:B------:R-:W-:Y:S01]  /*6fb0*/  F2FP.SATFINITE.E5M2.F32.PACK_AB_MERGE_C R30, R9, R8, R54 ;  /* 0x00000008091e723e */ /* 0x000fe20004806036 */
        /* <DEDUP_REMOVED lines=10> */
[----:B------:R-:W-:Y:S01]  /*7060*/  FFMA R14, R49, R69, R14 ;  /* 0x00000045310e7223 */ /* 0x000fe2000000000e */
[----:B------:R-:W-:Y:S01]  /*7070*/  FMUL R18, R47, R27 ;  /* 0x0000001b2f127220 */ /* 0x000fe20000400000 */
[C---:B------:R-:W-:Y:S01]  /*7080*/  FFMA R15, R49.reuse, R70, R15 ;  /* 0x00000046310f7223 */ /* 0x040fe2000000000f */
[C---:B------:R-:W-:Y:S01]  /*7090*/  FFMA R16, R49.reuse, R71, R16 ;  /* 0x0000004731107223 */ /* 0x040fe20000000010 */
[C---:B------:R-:W-:Y:S01]  /*70a0*/  FFMA R17, R49.reuse, R72, R17 ;  /* 0x0000004831117223 */ /* 0x040fe20000000011 */
[C---:B------:R-:W-:Y:S01]  /*70b0*/  FFMA R18, R49.reuse, R73, R18 ;  /* 0x0000004931127223 */ /* 0x040fe20000000012 */
[----:B------:R-:W-:Y:S01]  /*70c0*/  FFMA R19, R49, R74, R19 ;  /* 0x0000004a31137223 */ /* 0x000fe20000000013 */
[----:B------:R-:W-:Y:S01]  /*70d0*/  FMUL R23, R47, R32 ;  /* 0x000000202f177220 */ /* 0x000fe20000400000 */
[----:B------:R-:W-:Y:S01]  /*70e0*/  FFMA R20, R49, R75, R20 ;  /* 0x0000004b31147223 */ /* 0x000fe20000000014 */
[----:B------:R-:W-:Y:S01]  /*70f0*/  FMUL R24, R47, R33 ;  /* 0x000000212f187220 */ /* 0x000fe20000400000 */
[--C-:B------:R-:W-:Y:S02]  /*7100*/  HADD2.F32 R50, -RZ, R51.reuse.H0_H0 ;  /* 0x20000033ff327230 */ /* 0x100fe40000004100 */
[----:B------:R-:W-:Y:S01]  /*7110*/  FFMA R21, R49, R76, R21 ;  /* 0x0000004c31157223 */ /* 0x000fe20000000015 */
[----:B------:R-:W-:Y:S02]  /*7120*/  HADD2.F32 R51, -RZ, R51.H1_H1 ;  /* 0x30000033ff337230 */ /* 0x000fe40000004100 */
[----:B------:R-:W-:Y:S01]  /*7130*/  FMUL R25, R47, R34 ;  /* 0x000000222f197220 */ /* 0x000fe20000400000 */
[----:B------:R-:W-:Y:S01]  /*7140*/  FFMA R22, R49, R77, R22 ;  /* 0x0000004d31167223 */ /* 0x000fe20000000016 */
[----:B------:R-:W-:Y:S01]  /*7150*/  FMUL R26, R47, R35 ;  /* 0x000000232f1a7220 */ /* 0x000fe20000400000 */
[----:B------:R-:W-:Y:S01]  /*7160*/  F2FP.SATFINITE.E5M2.F32.PACK_AB_MERGE_C R7, R10, R7, RZ ;  /* 0x000000070a07723e */ /* 0x000fe200048060ff */
[C---:B------:R-:W-:Y:S01]  /*7170*/  FFMA R23, R49.reuse, R78, R23 ;  /* 0x0000004e31177223 */ /* 0x040fe20000000017 */
[C---:B------:R-:W-:Y:S01]  /*7180*/  FFMA R24, R49.reuse, R79, R24 ;  /* 0x0000004f31187223 */ /* 0x040fe20000000018 */
[C---:B------:R-:W-:Y:S01]  /*7190*/  FFMA R25, R49.reuse, R50, R25 ;  /* 0x0000003231197223 */ /* 0x040fe20000000019 */
[----:B------:R-:W-:Y:S01]  /*71a0*/  FFMA R26, R49, R51, R26 ;  /* 0x00000033311a7223 */ /* 0x000fe2000000001a */
[----:B------:R-:W-:Y:S02]  /*71b0*/  F2FP.SATFINITE.E5M2.F32.PACK_AB_MERGE_C R28, R2, R0, R52 ;  /* 0x00000000021c723e */ /* 0x000fe40004806034 */
[----:B------:R-:W-:Y:S02]  /*71c0*/  F2FP.SATFINITE.E5M2.F32.PACK_AB_MERGE_C R31, R6, R3, R7 ;  /* 0x00000003061f723e */ /* 0x000fe40004806007 */
[----:B------:R-:W-:Y:S02]  /*71d0*/  F2FP.SATFINITE.E5M2.F32.PACK_AB_MERGE_C R13, R14, R13, RZ ;  /* 0x0000000d0e0d723e */ /* 0x000fe400048060ff */
[----:B------:R-:W-:Y:S01]  /*71e0*/  F2FP.SATFINITE.E5M2.F32.PACK_AB_MERGE_C R17, R18, R17, RZ ;  /* 0x000000111211723e */ /* 0x000fe200048060ff */
[----:B------:R1:W-:Y:S01]  /*71f0*/  STS.128 [R100+UR49+0x5200], R28 ;  /* 0x0052001c64007988 */ /* 0x0003e20008000c31 */
[----:B------:R-:W-:Y:S02]  /*7200*/  F2FP.SATFINITE.E5M2.F32.PACK_AB_MERGE_C R14, R22, R21, RZ ;  /* 0x00000015160e723e */ /* 0x000fe400048060ff */
[----:B------:R-:W-:Y:S02]  /*7210*/  F2FP.SATFINITE.E5M2.F32.PACK_AB_MERGE_C R25, R26, R25, RZ ;  /* 0x000000191a19723e */ /* 0x000fe400048060ff */
[----:B------:R-:W-:Y:S02]  /*7220*/  F2FP.SATFINITE.E5M2.F32.PACK_AB_MERGE_C R12, R12, R11, R13 ;  /* 0x0000000b0c0c723e */ /* 0x000fe4000480600d */
[----:B------:R-:W-:Y:S02]  /*7230*/  F2FP.SATFINITE.E5M2.F32.PACK_AB_MERGE_C R13, R16, R15, R17 ;  /* 0x0000000f100d723e */ /* 0x000fe40004806011 */
        /* <DEDUP_REMOVED lines=13> */
[----:B------:R-:W-:Y:S02]  /*7310*/  UIADD3 UR8, UP0, UPT, UR52, 0x680, URZ ;  /* 0x0000068034087890 */ /* 0x000fe4000ff1e0ff */
[----:B------:R-:W-:Y:S02]  /*7320*/  UIADD3 UR5, UPT, UPT, UR41, 0x40, URZ ;  /* 0x0000004029057890 */ /* 0x000fe4000fffe0ff */
[----:B------:R-:W-:Y:S02]  /*7330*/  UIADD3 UR4, UPT, UPT, UR49, 0x5200, URZ ;  /* 0x0000520031047890 */ /* 0x000fe4000fffe0ff */
[----:B------:R-:W-:Y:S01]  /*7340*/  UIADD3.X UR9, UPT, UPT, URZ, UR53, URZ, UP0, !UPT ;  /* 0x00000035ff097290 */ /* 0x000fe200087fe4ff */
[----:B------:R-:W-:Y:S01]  /*7350*/  UMOV UR6, UR42 ;  /* 0x0000002a00067c82 */ /* 0x000fe20008000000 */
[----:B------:R-:W-:Y:S07]  /*7360*/  UMOV UR7, UR36 ;  /* 0x0000002400077c82 */ /* 0x000fee0008000000 */
[----:B------:R2:W-:Y:S01]  /*7370*/  UTMASTG.3D [UR4], [UR8] ;  /* 0x00000004080073b5 */ /* 0x0005e20008010000 */
[----:B------:R0:W-:Y:S01]  /*7380*/  UTMACMDFLUSH ;  /* 0x00000000000079b7 */ /* 0x0001e20000000000 */
[----:B--2---:R-:W-:Y:S04]  /*7390*/  DEPBAR.LE SB0, 0x1 ;  /* 0x000080400000791a */ /* 0x004fe80000000000 */
.L_x_108:
[----:B------:R-:W-:Y:S05]  /*73a0*/  BSYNC.RECONVERGENT B0 ;  /* 0x0000000000007941 */ /* 0x000fea0003800200 */
.L_x_107:
        /* <DEDUP_REMOVED lines=15> */
.L_x_112:
[----:B------:R-:W-:Y:S05]  /*74a0*/  BSYNC B0 ;  /* 0x0000000000007941 */ /* 0x000fea0003800000 */
.L_x_111:
[----:B------:R-:W-:Y:S01]  /*74b0*/  ISETP.NE.AND P0, PT, R116, RZ, PT ;  /* 0x000000ff7400720c */ /* 0x000fe20003f05270 */
[----:B------:R-:W-:Y:S11]  /*74c0*/  VIADD R105, R105, 0x1 ;  /* 0x0000000169697836 */ /* 0x000ff60000000000 */
[----:B------:R-:W-:Y:S01]  /*74d0*/  @!UPT UIADD3 URZ, UPT, UPT, URZ, URZ, URZ ;  /* 0x000000fffffff290 */ /* 0x000fe2000fffe0ff */
[----:B------:R3:W4:Y:S04]  /*74e0*/  @P0 LDS.128 R84, [R2+0x210] ;  /* 0x0002100002540984 */ /* 0x0007280000000c00 */
[----:B------:R1:W1:Y:S01]  /*74f0*/  @P0 LDS.128 R80, [R3+UR49+0x200] ;  /* 0x0002003103500984 */ /* 0x0002620008000c00 */
        /* <DEDUP_REMOVED lines=14> */
.L_x_110:
[----:B------:R-:W-:Y:S05]  /*75e0*/  BSYNC B1 ;  /* 0x0000000000017941 */ /* 0x000fea0003800000 */
.L_x_109:
[----:B------:R-:W-:Y:S05]  /*75f0*/  VIADD R0, R48, 0x80 ;  /* 0x0000008030007836 */ /* 0x000fea0000000000 */
[----:B------:R-:W-:Y:S04]  /*7600*/  SHF.R.U32.HI R0, RZ, 0x15, R0 ;  /* 0x00000015ff007819 */ /* 0x000fe80000011600 */
[----:B------:R-:W-:Y:S11]  /*7610*/  LOP3.LUT P0, RZ, R0, 0x3, R101, 0x48, !PT ;  /* 0x0000000300ff7812 */ /* 0x000ff60007804865 */
[----:B------:R-:W-:Y:S02]  /*7620*/  @!UPT UIADD3 URZ, UPT, UPT, URZ, URZ, URZ ;  /* 0x000000fffffff290 */ /* 0x000fe4000fffe0ff */
[----:B------:R-:W-:Y:S05]  /*7630*/  @!P0 BRA `(.L_x_114) ;  /* 0x0000000000408947 */ /* 0x000fea0003800000 */
[----:B------:R-:W2:Y:S01]  /*7640*/  LDCU.64 UR8, c[0x4][0x78] ;  /* 0x01000f00ff0877ac */ /* 0x000ea20008000a00 */
[----:B------:R-:W-:Y:S01]  /*7650*/  MOV R3, 0x0 ;  /* 0x0000000000037802 */ /* 0x000fe20000000f00 */
[----:B-1----:R-:W-:Y:S02]  /*7660*/  HFMA2 R12, -RZ, RZ, 0, 5.9604644775390625e-08 ;  /* 0x00000001ff0c7431 */ /* 0x002fe400000001ff */
[----:B------:R-:W-:Y:S02]  /*7670*/  IMAD.MOV.U32 R8, RZ, RZ, 0x192 ;  /* 0x00000192ff087424 */ /* 0x000fe400078e00ff */
[----:B------:R-:W-:Y:S01]  /*7680*/  IMAD.MOV.U32 R13, RZ, RZ, RZ ;  /* 0x000000ffff0d7224 */ /* 0x000fe200078e00ff */
[----:B------:R-:W1:Y:S01]  /*7690*/  LDCU.64 UR6, c[0x4][0x80] ;  /* 0x01001000ff0677ac */ /* 0x000e620008000a00 */
[----:B------:R-:W3:Y:S01]  /*76a0*/  LDC.64 R2, c[0x4][R3] ;  /* 0x0100000003027b82 */ /* 0x000ee20000000a00 */
[----:B------:R-:W4:Y:S01]  /*76b0*/  LDCU.64 UR4, c[0x4][0x18] ;  /* 0x01000300ff0477ac */ /* 0x000f220008000a00 */
[----:B--2---:R-:W-:Y:S01]  /*76c0*/  MOV R5, UR9 ;  /* 0x0000000900057c02 */ /* 0x004fe20008000f00 */
[----:B------:R-:W-:Y:S01]  /*76d0*/  IMAD.U32 R4, RZ, RZ, UR8 ;  /* 0x00000008ff047e24 */ /* 0x000fe2000f8e00ff */
[----:B-1----:R-:W-:Y:S01]  /*76e0*/  MOV R7, UR7 ;  /* 0x0000000700077c02 */ /* 0x002fe20008000f00 */
[----:B------:R-:W-:Y:S01]  /*76f0*/  IMAD.U32 R6, RZ, RZ, UR6 ;  /* 0x00000006ff067e24 */ /* 0x000fe2000f8e00ff */
[----:B----4-:R-:W-:Y:S01]  /*7700*/  MOV R11, UR5 ;  /* 0x00000005000b7c02 */ /* 0x010fe20008000f00 */
[----:B------:R-:W-:Y:S02]  /*7710*/  IMAD.U32 R10, RZ, RZ, UR4 ;  /* 0x00000004ff0a7e24 */ /* 0x000fe4000f8e00ff */
[----:B------:R-:W-:Y:S07]  /*7720*/  LEPC R20, `(.L_x_114) ;  /* 0x000000001014794e */ /* 0x000fee0000000000 */
[----:B---3--:R-:W-:Y:S05]  /*7730*/  CALL.ABS.NOINC R2 ;  /* 0x0000000002007343 */ /* 0x008fea0003c00000 */
.L_x_114:
        /* <DEDUP_REMOVED lines=148> */
[----:B------:R-:W-:Y:S02]  /*8080*/  UIADD3 UR8, UP0, UPT, UR52, 0x680, URZ ;  /* 0x0000068034087890 */ /* 0x000fe4000ff1e0ff */
[----:B------:R-:W-:Y:S02]  /*8090*/  UIADD3 UR5, UPT, UPT, UR41, 0x80, URZ ;  /* 0x0000008029057890 */ /* 0x000fe4000fffe0ff */
[----:B------:R-:W-:Y:S01]  /*80a0*/  MOV R109, UR10 ;  /* 0x0000000a006d7c02 */ /* 0x000fe20008000f00 */
[----:B------:R-:W-:Y:S01]  /*80b0*/  UIADD3.X UR9, UPT, UPT, URZ, UR53, URZ, UP0, !UPT ;  /* 0x00000035ff097290 */ /* 0x000fe200087fe4ff */
[----:B------:R-:W-:Y:S02]  /*80c0*/  UMOV UR6, UR42 ;  /* 0x0000002a00067c82 */ /* 0x000fe40008000000 */
[----:B------:R-:W-:Y:S01]  /*80d0*/  R2UR UR4, R109 ;  /* 0x000000006d0472ca */ /* 0x000fe200000e0000 */
[----:B------:R-:W-:Y:S11]  /*80e0*/  UMOV UR7, UR36 ;  /* 0x0000002400077c82 */ /* 0x000ff60008000000 */
[----:B------:R-:W-:Y:S01]  /*80f0*/  @!UPT UIADD3 URZ, UPT, UPT, URZ, URZ, URZ ;  /* 0x000000fffffff290 */ /* 0x000fe2000fffe0ff */
[----:B------:R2:W-:Y:S01]  /*8100*/  UTMASTG.3D [UR4], [UR8] ;  /* 0x00000004080073b5 */ /* 0x0005e20008010000 */
[----:B------:R0:W-:Y:S01]  /*8110*/  UTMACMDFLUSH ;  /* 0x00000000000079b7 */ /* 0x0001e20000000000 */
[----:B--2---:R-:W-:Y:S04]  /*8120*/  DEPBAR.LE SB0, 0x1 ;  /* 0x000080400000791a */ /* 0x004fe80000000000 */
.L_x_116:
[----:B------:R-:W-:Y:S05]  /*8130*/  BSYNC.RECONVERGENT B0 ;  /* 0x0000000000007941 */ /* 0x000fea0003800200 */
.L_x_115:
        /* <DEDUP_REMOVED lines=15> */
.L_x_120:
[----:B------:R-:W-:Y:S05]  /*8230*/  BSYNC B0 ;  /* 0x0000000000007941 */ /* 0x000fea0003800000 */
.L_x_119:
        /* <DEDUP_REMOVED lines=19> */
.L_x_118:
[----:B------:R-:W-:Y:S05]  /*8370*/  BSYNC B1 ;  /* 0x0000000000017941 */ /* 0x000fea0003800000 */
.L_x_117:
        /* <DEDUP_REMOVED lines=21> */
.L_x_122:
[----:B------:R-:W-:Y:S01]  /*84d0*/  ISETP.NE.AND P0, PT, R110, RZ, PT ;  /* 0x000000ff6e00720c */ /* 0x000fe20003f05270 */
[----:B------:R-:W-:Y:S05]  /*84e0*/  WARPSYNC.ALL ;  /* 0x0000000000007948 */ /* 0x000fea0003800000 */
[----:B------:R-:W-:Y:S01]  /*84f0*/  R2UR UR4, R48 ;  /* 0x00000000300472ca */ /* 0x000fe200000e0000 */
[----:B------:R-:W-:Y:S01]  /*8500*/  BSSY.RECONVERGENT B0, `(.L_x_123) ;  /* 0x000009c000007945 */ /* 0x000fe20003800200 */
[-C--:B------:R-:W-:Y:S02]  /*8510*/  F2FP.F16.E5M2.UNPACK_B R2, R80.reuse ;  /* 0x00000050ff02723e */ /* 0x080fe400020004ff */
[----:B------:R-:W-:Y:S02]  /*8520*/  F2FP.F16.E5M2.UNPACK_B R80, R80.H1 ;  /* 0x00000050ff50723e */ /* 0x000fe400030004ff */
[-C--:B------:R-:W-:Y:S01]  /*8530*/  F2FP.F16.E5M2.UNPACK_B R51, R81.reuse ;  /* 0x00000051ff33723e */ /* 0x080fe200020004ff */
[--C-:B------:R-:W-:Y:S01]  /*8540*/  HADD2.F32 R0, -RZ, R2.reuse.H0_H0 ;  /* 0x20000002ff007230 */ /* 0x100fe20000004100 */
[----:B------:R-:W-:Y:S01]  /*8550*/  F2FP.F16.E5M2.UNPACK_B R81, R81.H1 ;  /* 0x00000051ff51723e */ /* 0x000fe200030004ff */
[----:B------:R-:W-:Y:S01]  /*8560*/  HADD2.F32 R2, -RZ, R2.H1_H1 ;  /* 0x30000002ff027230 */ /* 0x000fe20000004100 */
[-C--:B------:R-:W-:Y:S01]  /*8570*/  F2FP.F16.E5M2.UNPACK_B R55, R82.reuse ;  /* 0x00000052ff37723e */ /* 0x080fe200020004ff */
[--C-:B------:R-:W-:Y:S01]  /*8580*/  HADD2.F32 R3, -RZ, R80.reuse.H0_H0 ;  /* 0x20000050ff037230 */ /* 0x100fe20000004100 */
[----:B------:R-:W-:Y:S01]  /*8590*/  F2FP.F16.E5M2.UNPACK_B R82, R82.H1 ;  /* 0x00000052ff52723e */ /* 0x000fe200030004ff */
[----:B-1----:R-:W-:Y:S01]  /*85a0*/  LDTM.16dp32bit_t0_t15.x32 R4, tmem[UR4+0xc0] ;  /* 0x0000c004000479ee */ /* 0x002fe20008a80000 */
[----:B------:R-:W1:Y:S01]  /*85b0*/  LDTM.16dp32bit_t16_t31.x32 R4, tmem[UR4+0xe0] ;  /* 0x0000e004000479ee */ /* 0x000e620008aa0000 */
[----:B------:R-:W-:Y:S01]  /*85c0*/  NOP ;  /* 0x0000000000007918 */ /* 0x000fe20000000000 */
[--C-:B------:R-:W-:Y:S01]  /*85d0*/  HADD2.F32 R50, -RZ, R51.reuse.H0_H0 ;  /* 0x20000033ff327230 */ /* 0x100fe20000004100 */
[----:B------:R-:W-:Y:S01]  /*85e0*/  R2UR UR5, R113 ;  /* 0x00000000710572ca */ /* 0x000fe200000e0000 */
[----:B------:R-:W-:Y:S01]  /*85f0*/  HADD2.F32 R51, -RZ, R51.H1_H1 ;  /* 0x30000033ff337230 */ /* 0x000fe20000004100 */
[----:B------:R-:W-:Y:S01]  /*8600*/  F2FP.F16.E5M2.UNPACK_B R59, R83 ;  /* 0x00000053ff3b723e */ /* 0x000fe200020004ff */
[--C-:B------:R-:W-:Y:S01]  /*8610*/  HADD2.F32 R54, -RZ, R55.reuse.H0_H0 ;  /* 0x20000037ff367230 */ /* 0x100fe20000004100 */
[----:B------:R-:W-:Y:S01]  /*8620*/  F2FP.F16.E5M2.UNPACK_B R63, R84 ;  /* 0x00000054ff3f723e */ /* 0x000fe200020004ff */
[----:B------:R-:W-:Y:S01]  /*8630*/  HADD2.F32 R55, -RZ, R55.H1_H1 ;  /* 0x30000037ff377230 */ /* 0x000fe20000004100 */
[----:B------:R-:W-:Y:S01]  /*8640*/  F2FP.F16.E5M2.UNPACK_B R67, R85 ;  /* 0x00000055ff43723e */ /* 0x000fe200020004ff */
[--C-:B------:R-:W-:Y:S01]  /*8650*/  HADD2.F32 R58, -RZ, R59.reuse.H0_H0 ;  /* 0x2000003bff3a7230 */ /* 0x100fe20000004100 */
[----:B------:R-:W-:Y:S01]  /*8660*/  F2FP.F16.E5M2.UNPACK_B R71, R86 ;  /* 0x00000056ff47723e */ /* 0x000fe200020004ff */
[----:B------:R-:W-:Y:S01]  /*8670*/  HADD2.F32 R59, -RZ, R59.H1_H1 ;  /* 0x3000003bff3b7230 */ /* 0x000fe20000004100 */
[----:B------:R-:W-:Y:S01]  /*8680*/  F2FP.F16.E5M2.UNPACK_B R74, R87 ;  /* 0x00000057ff4a723e */ /* 0x000fe200020004ff */
[--C-:B------:R-:W-:Y:S01]  /*8690*/  HADD2.F32 R62, -RZ, R63.reuse.H0_H0 ;  /* 0x2000003fff3e7230 */ /* 0x100fe20000004100 */
[----:B------:R-:W-:Y:S01]  /*86a0*/  F2FP.F16.E5M2.UNPACK_B R83, R83.H1 ;  /* 0x00000053ff53723e */ /* 0x000fe200030004ff */
[----:B------:R-:W-:Y:S01]  /*86b0*/  UIADD3 UR5, UPT, UPT, UR5, 0xe0, URZ ;  /* 0x000000e005057890 */ /* 0x000fe2000fffe0ff */
[----:B------:R-:W-:Y:S01]  /*86c0*/  HADD2.F32 R63, -RZ, R63.H1_H1 ;  /* 0x3000003fff3f7230 */ /* 0x000fe20000004100 */
[----:B------:R-:W-:Y:S01]  /*86d0*/  F2FP.F16.E5M2.UNPACK_B R84, R84.H1 ;  /* 0x00000054ff54723e */ /* 0x000fe200030004ff */
[--C-:B------:R-:W-:Y:S01]  /*86e0*/  HADD2.F32 R66, -RZ, R67.reuse.H0_H0 ;  /* 0x20000043ff427230 */ /* 0x100fe20000004100 */
[----:B------:R-:W-:Y:S01]  /*86f0*/  UPRMT UR5, UR37, 0x654, UR5 ;  /* 0x0000065425057896 */ /* 0x000fe20008000005 */
[----:B------:R-:W-:Y:S01]  /*8700*/  HADD2.F32 R67, -RZ, R67.H1_H1 ;  /* 0x30000043ff437230 */ /* 0x000fe20000004100 */
[----:B------:R-:W-:Y:S01]  /*8710*/  F2FP.F16.E5M2.UNPACK_B R85, R85.H1 ;  /* 0x00000055ff55723e */ /* 0x000fe200030004ff */
[--C-:B------:R-:W-:Y:S02]  /*8720*/  HADD2.F32 R70, -RZ, R71.reuse.H0_H0 ;  /* 0x20000047ff467230 */ /* 0x100fe40000004100 */
[C---:B-1----:R-:W-:Y:S01]  /*8730*/  FMUL R4, R47.reuse, R4 ;  /* 0x000000042f047220 */ /* 0x042fe20000400000 */
[C---:B------:R-:W-:Y:S01]  /*8740*/  FMUL R5, R47.reuse, R5 ;  /* 0x000000052f057220 */ /* 0x040fe20000400000 */
[C---:B------:R-:W-:Y:S01]  /*8750*/  FMUL R8, R47.reuse, R8 ;  /* 0x000000082f087220 */ /* 0x040fe20000400000 */
[----:B------:R-:W-:Y:S01]  /*8760*/  FMUL R9, R47, R9 ;  /* 0x000000092f097220 */ /* 0x000fe20000400000 */
[C---:B------:R-:W-:Y:S01]  /*8770*/  FFMA R4, R49.reuse, R0, R4 ;  /* 0x0000000031047223 */ /* 0x040fe20000000004 */
[----:B------:R-:W-:Y:S01]  /*8780*/  SYNCS.ARRIVE.TRANS64.RED.A1T0 RZ, [UR5], RZ ;  /* 0x000000ffffff79a7 */ /* 0x000fe20008100405 */
        /* <DEDUP_REMOVED lines=8> */
[----:B------:R-:W-:Y:S02]  /*8810*/  HADD2.F32 R71, -RZ, R71.H1_H1 ;  /* 0x30000047ff477230 */ /* 0x000fe40000004100 */
[C---:B------:R-:W-:Y:S01]  /*8820*/  FMUL R25, R47.reuse, R30 ;  /* 0x0000001e2f197220 */ /* 0x040fe20000400000 */
[C---:B------:R-:W-:Y:S01]  /*8830*/  FMUL R30, R47.reuse, R35 ;  /* 0x000000232f1e7220 */ /* 0x040fe20000400000 */
[----:B------:R-:W-:Y:S02]  /*8840*/  HADD2.F32 R48, -RZ, R80.H1_H1 ;  /* 0x30000050ff307230 */ /* 0x000fe40000004100 */
[C---:B------:R-:W-:Y:S01]  /*8850*/  FMUL R6, R47.reuse, R6 ;  /* 0x000000062f067220 */ /* 0x040fe20000400000 */
[C---:B------:R-:W-:Y:S01]  /*8860*/  FMUL R7, R47.reuse, R7 ;  /* 0x000000072f077220 */ /* 0x040fe20000400000 */
[--C-:B------:R-:W-:Y:S02]  /*8870*/  HADD2.F32 R52, -RZ, R81.reuse.H0_H0 ;  /* 0x20000051ff347230 */ /* 0x100fe40000004100 */
[----:B------:R-:W-:Y:S01]  /*8880*/  FMUL R10, R47, R10 ;  /* 0x0000000a2f0a7220 */ /* 0x000fe20000400000 */
[C---:B------:R-:W-:Y:S01]  /*8890*/  FFMA R6, R49.reuse, R3, R6 ;  /* 0x0000000331067223 */ /* 0x040fe20000000006 */
[----:B------:R-:W-:Y:S02]  /*88a0*/  HADD2.F32 R53, -RZ, R81.H1_H1 ;  /* 0x30000051ff357230 */ /* 0x000fe40000004100 */
[C---:B------:R-:W-:Y:S01]  /*88b0*/  FFMA R7, R49.reuse, R48, R7 ;  /* 0x0000003031077223 */ /* 0x040fe20000000007 */
[C---:B------:R-:W-:Y:S01]  /*88c0*/  FFMA R8, R49.reuse, R50, R8 ;  /* 0x0000003231087223 */ /* 0x040fe20000000008 */
[C---:B------:R-:W-:Y:S01]  /*88d0*/  FFMA R9, R49.reuse, R51, R9 ;  /* 0x0000003331097223 */ /* 0x040fe20000000009 */
[----:B------:R-:W-:Y:S01]  /*88e0*/  FFMA R10, R49, R52, R10 ;  /* 0x00000034310a7223 */ /* 0x000fe2000000000a */
[--C-:B------:R-:W-:Y:S01]  /*88f0*/  HADD2.F32 R48, -RZ, R74.reuse.H0_H0 ;  /* 0x2000004aff307230 */ /* 0x100fe20000004100 */
[----:B------:R-:W-:Y:S01]  /*8900*/  F2FP.SATFINITE.E5M2.F32.PACK_AB_MERGE_C R77, R7, R6, RZ ;  /* 0x00000006074d723e */ /* 0x000fe200048060ff */
[C---:B------:R-:W-:Y:S01]  /*8910*/  FMUL R7, R47.reuse, R24 ;  /* 0x000000182f077220 */ /* 0x040fe20000400000 */
[C---:B------:R-:W-:Y:S01]  /*8920*/  FMUL R24, R47.reuse, R29 ;  /* 0x0000001d2f187220 */ /* 0x040fe20000400000 */
[C---:B------:R-:W-:Y:S01]  /*8930*/  FMUL R29, R47.reuse, R34 ;  /* 0x000000222f1d7220 */ /* 0x040fe20000400000 */
[----:B------:R-:W-:Y:S02]  /*8940*/  HADD2.F32 R74, -RZ, R74.H1_H1 ;  /* 0x3000004aff4a7230 */ /* 0x000fe40000004100 */
[C---:B------:R-:W-:Y:S01]  /*8950*/  FMUL R11, R47.reuse, R11 ;  /* 0x0000000b2f0b7220 */ /* 0x040fe20000400000 */
[--C-:B------:R-:W-:Y:S02]  /*8960*/  HADD2.F32 R56, -RZ, R82.reuse.H0_H0 ;  /* 0x20000052ff387230 */ /* 0x100fe40000004100 */
[----:B------:R-:W-:Y:S01]  /*8970*/  FMUL R14, R47, R14 ;  /* 0x0000000e2f0e7220 */ /* 0x000fe20000400000 */
[----:B------:R-:W-:Y:S02]  /*8980*/  HADD2.F32 R57, -RZ, R82.H1_H1 ;  /* 0x30000052ff397230 */ /* 0x000fe40000004100 */
[C---:B------:R-:W-:Y:S01]  /*8990*/  FFMA R11, R49.reuse, R53, R11 ;  /* 0x00000035310b7223 */ /* 0x040fe2000000000b */
[----:B------:R-:W-:Y:S01]  /*89a0*/  F2FP.F16.E5M2.UNPACK_B R86, R86.H1 ;  /* 0x00000056ff56723e */ /* 0x000fe200030004ff */
[C---:B------:R-:W-:Y:S01]  /*89b0*/  FFMA R12, R49.reuse, R54, R12 ;  /* 0x00000036310c7223 */ /* 0x040fe2000000000c */
[C---:B------:R-:W-:Y:S01]  /*89c0*/  FFMA R13, R49.reuse, R55, R13 ;  /* 0x00000037310d7223 */ /* 0x040fe2000000000d */
[----:B------:R-:W-:Y:S01]  /*89d0*/  F2FP.F16.E5M2.UNPACK_B R87, R87.H1 ;  /* 0x00000057ff57723e */ /* 0x000fe200030004ff */
[----:B------:R-:W-:Y:S01]  /*89e0*/  FFMA R14, R49, R56, R14 ;  /* 0x00000038310e7223 */ /* 0x000fe2000000000e */
[----:B------:R-:W-:Y:S01]  /*89f0*/  F2FP.SATFINITE.E5M2.F32.PACK_AB_MERGE_C R10, R11, R10, RZ ;  /* 0x0000000a0b0a723e */ /* 0x000fe200048060ff */
[C---:B------:R-:W-:Y:S01]  /*8a00*/  FMUL R15, R47.reuse, R15 ;  /* 0x0000000f2f0f7220 */ /* 0x040fe20000400000 */
[--C-:B------:R-:W-:Y:S02]  /*8a10*/  HADD2.F32 R60, -RZ, R83.reuse.H0_H0 ;  /* 0x20000053ff3c7230 */ /* 0x100fe40000004100 */
[----:B------:R-:W-:Y:S01]  /*8a20*/  FMUL R18, R47, R18 ;  /* 0x000000122f127220 */ /* 0x000fe20000400000 */
[----:B------:R-:W-:Y:S02]  /*8a30*/  HADD2.F32 R61, -RZ, R83.H1_H1 ;  /* 0x30000053ff3d7230 */ /* 0x000fe40000004100 */
[----:B------:R-:W-:Y:S01]  /*8a40*/  FFMA R15, R49, R57, R15 ;  /* 0x00000039310f7223 */ /* 0x000fe2000000000f */
[----:B------:R-:W-:Y:S01]  /*8a50*/  IADD3 R45, PT, PT, R45, 0x1, RZ ;  /* 0x000000012d2d7810 */ /* 0x000fe20007ffe0ff */
[C---:B------:R-:W-:Y:S01]  /*8a60*/  FFMA R16, R49.reuse, R58, R16 ;  /* 0x0000003a31107223 */ /* 0x040fe20000000010 */
        /* <DEDUP_REMOVED lines=8> */
[C---:B------:R-:W-:Y:S01]  /*8af0*/  FFMA R0, R49.reuse, R62, R0 ;  /* 0x0000003e31007223 */ /* 0x040fe20000000000 */
[C---:B------:R-:W-:Y:S01]  /*8b00*/  FFMA R2, R49.reuse, R63, R2 ;  /* 0x0000003f31027223 */ /* 0x040fe20000000002 */
[--C-:B------:R-:W-:Y:S02]  /*8b10*/  HADD2.F32 R68, -RZ, R85.reuse.H0_H0 ;  /* 0x20000055ff447230 */ /* 0x100fe40000004100 */
[----:B------:R-:W-:Y:S01]  /*8b20*/  FFMA R3, R49, R64, R3 ;  /* 0x0000004031037223 */ /* 0x000fe20000000003 */
[----:B------:R-:W-:Y:S02]  /*8b30*/  HADD2.F32 R69, -RZ, R85.H1_H1 ;  /* 0x30000055ff457230 */ /* 0x000fe40000004100 */
[C---:B------:R-:W-:Y:S01]  /*8b40*/  FMUL R21, R47.reuse, R26 ;  /* 0x0000001a2f157220 */ /* 0x040fe20000400000 */
[----:B------:R-:W-:Y:S01]  /*8b50*/  FMUL R22, R47, R27 ;  /* 0x0000001b2f167220 */ /* 0x000fe20000400000 */
[C---:B------:R-:W-:Y:S01]  /*8b60*/  FFMA R6, R49.reuse, R65, R6 ;  /* 0x0000004131067223 */ /* 0x040fe20000000006 */
[----:B------:R-:W-:Y:S01]  /*8b70*/  FFMA R7, R49, R66, R7 ;  /* 0x0000004231077223 */ /* 0x000fe20000000007 */
[----:B------:R-:W-:Y:S01]  /*8b80*/  FMUL R23, R47, R28 ;  /* 0x0000001c2f177220 */ /* 0x000fe20000400000 */
[C---:B------:R-:W-:Y:S01]  /*8b90*/  FFMA R20, R49.reuse, R67, R20 ;  /* 0x0000004331147223 */ /* 0x040fe20000000014 */
[--C-:B------:R-:W-:Y:S02]  /*8ba0*/  HADD2.F32 R72, -RZ, R86.reuse.H0_H0 ;  /* 0x20000056ff487230 */ /* 0x100fe40000004100 */
[C---:B------:R-:W-:Y:S01]  /*8bb0*/  FFMA R21, R49.reuse, R68, R21 ;  /* 0x0000004431157223 */ /* 0x040fe20000000015 */
[----:B------:R-:W-:Y:S02]  /*8bc0*/  HADD2.F32 R73, -RZ, R86.H1_H1 ;  /* 0x30000056ff497230 */ /* 0x000fe40000004100 */
[----:B------:R-:W-:Y:S01]  /*8bd0*/  FFMA R22, R49, R69, R22 ;  /* 0x0000004531167223 */ /* 0x000fe20000000016 */
[C---:B------:R-:W-:Y:S01]  /*8be0*/  FMUL R26, R47.reuse, R31 ;  /* 0x0000001f2f1a7220 */ /* 0x040fe20000400000 */
[----:B------:R-:W-:Y:S01]  /*8bf0*/  FMUL R27, R47, R32 ;  /* 0x000000202f1b7220 */ /* 0x000fe20000400000 */
[----:B------:R-:W-:Y:S01]  /*8c00*/  FFMA R23, R49, R70, R23 ;  /* 0x0000004631177223 */ /* 0x000fe20000000017 */
[----:B------:R-:W-:Y:S01]  /*8c10*/  FMUL R28, R47, R33 ;  /* 0x000000212f1c7220 */ /* 0x000fe20000400000 */
[C---:B------:R-:W-:Y:S01]  /*8c20*/  FFMA R24, R49.reuse, R71, R24 ;  /* 0x0000004731187223 */ /* 0x040fe20000000018 */
[--C-:B------:R-:W-:Y:S02]  /*8c30*/  HADD2.F32 R75, -RZ, R87.reuse.H0_H0 ;  /* 0x20000057ff4b7230 */ /* 0x100fe40000004100 */
[C---:B------:R-:W-:Y:S01]  /*8c40*/  FFMA R25, R49.reuse, R72, R25 ;  /* 0x0000004831197223 */ /* 0x040fe20000000019 */
[----:B------:R-:W-:Y:S02]  /*8c50*/  HADD2.F32 R76, -RZ, R87.H1_H1 ;  /* 0x30000057ff4c7230 */ /* 0x000fe40000004100 */
[----:B------:R-:W-:Y:S01]  /*8c60*/  FFMA R26, R49, R73, R26 ;  /* 0x00000049311a7223 */ /* 0x000fe2000000001a */
[----:B------:R-:W-:Y:S01]  /*8c70*/  F2FP.SATFINITE.E5M2.F32.PACK_AB_MERGE_C R14, R15, R14, RZ ;  /* 0x0000000e0f0e723e */ /* 0x000fe200048060ff */
[----:B------:R-:W-:Y:S01]  /*8c80*/  FFMA R27, R49, R48, R27 ;  /* 0x00000030311b7223 */ /* 0x000fe2000000001b */
[----:B------:R-:W-:Y:S01]  /*8c90*/  F2FP.SATFINITE.E5M2.F32.PACK_AB_MERGE_C R18, R19, R18, RZ ;  /* 0x000000121312723e */ /* 0x000fe200048060ff */
[C---:B------:R-:W-:Y:S01]  /*8ca0*/  FFMA R28, R49.reuse, R74, R28 ;  /* 0x0000004a311c7223 */ /* 0x040fe2000000001c */
[C---:B------:R-:W-:Y:S01]  /*8cb0*/  FFMA R29, R49.reuse, R75, R29 ;  /* 0x0000004b311d7223 */ /* 0x040fe2000000001d */
[----:B------:R-:W-:Y:S01]  /*8cc0*/  FFMA R30, R49, R76, R30 ;  /* 0x0000004c311e7223 */ /* 0x000fe2000000001e */
[----:B------:R-:W-:Y:S02]  /*8cd0*/  F2FP.SATFINITE.E5M2.F32.PACK_AB_MERGE_C R32, R5, R4, R77 ;  /* 0x000000040520723e */ /* 0x000fe4000480604d */
[----:B------:R-:W-:Y:S02]  /*8ce0*/  F2FP.SATFINITE.E5M2.F32.PACK_AB_MERGE_C R33, R9, R8, R10 ;  /* 0x000000080921723e */ /* 0x000fe4000480600a */
        /* <DEDUP_REMOVED lines=10> */
[----:B------:R-:W-:Y:S05]  /*8d90*/  F2FP.SATFINITE.E5M2.F32.PACK_AB_MERGE_C R7, R28, R27, R29 ;  /* 0x0000001b1c07723e */ /* 0x000fea000480601d */
        /* <DEDUP_REMOVED lines=18> */
.L_x_124:
[----:B------:R-:W-:Y:S05]  /*8ec0*/  BSYNC.RECONVERGENT B0 ;  /* 0x0000000000007941 */ /* 0x000fea0003800200 */
.L_x_123:
[----:B------:R-:W-:Y:S01]  /*8ed0*/  BAR.SYNC.DEFER_BLOCKING 0x1, 0x80 ;  /* 0x0042000000007b1d */ /* 0x000fe20000010000 */
[----:B------:R-:W-:Y:S01]  /*8ee0*/  ISETP.NE.AND P2, PT, R111, RZ, PT ;  /* 0x000000ff6f00720c */ /* 0x000fe20003f45270 */
[----:B------:R-:W-:Y:S01]  /*8ef0*/  IMAD.IADD R14, R43, 0x1, R94 ;  /* 0x000000012b0e7824 */ /* 0x000fe200078e025e */
[----:B------:R-:W-:Y:S01]  /*8f00*/  ISETP.NE.AND P0, PT, R112, 0x2, PT ;  /* 0x000000027000780c */ /* 0x000fe20003f05270 */
[----:B------:R-:W-:Y:S01]  /*8f10*/  IMAD.IADD R15, R44, 0x1, R95 ;  /* 0x000000012c0f7824 */ /* 0x000fe200078e025f */
[----:B------:R-:W-:Y:S02]  /*8f20*/  ISETP.NE.AND P1, PT, R45, 0x4, PT ;  /* 0x000000042d00780c */ /* 0x000fe40003f25270 */
[----:B------:R-:W-:Y:S02]  /*8f30*/  SEL R2, RZ, 0x1, P0 ;  /* 0x00000001ff027807 */ /* 0x000fe40000000000 */
[----:B------:R-:W-:Y:S02]  /*8f40*/  SEL R0, RZ, 0x1, P1 ;  /* 0x00000001ff007807 */ /* 0x000fe40000800000 */
[----:B------:R-:W-:Y:S02]  /*8f50*/  LOP3.LUT R106, R106, R2, RZ, 0x3c, !PT ;  /* 0x000000026a6a7212 */ /* 0x000fe400078e3cff */
[----:B------:R-:W-:Y:S02]  /*8f60*/  LOP3.LUT R107, R107, R0, RZ, 0x3c, !PT ;  /* 0x000000006b6b7212 */ /* 0x000fe400078e3cff */
[----:B------:R-:W-:Y:S02]  /*8f70*/  @P2 R2UR UR36, R103 ;  /* 0x00000000672422ca */ /* 0x000fe400000e0000 */
[----:B------:R-:W-:Y:S02]  /*8f80*/  SEL R112, R112, RZ, P0 ;  /* 0x000000ff70707207 */ /* 0x000fe40000000000 */
[----:B------:R-:W-:Y:S01]  /*8f90*/  SEL R45, R45, RZ, P1 ;  /* 0x000000ff2d2d7207 */ /* 0x000fe20000800000 */
[----:B------:R-:W-:Y:S10]  /*8fa0*/  @P2 BRA `(.L_x_125) ;  /* 0xffffffbc00382947 */ /* 0x000ff4000383ffff */
[----:B------:R-:W-:Y:S05]  /*8fb0*/  EXIT ;  /* 0x000000000000794d */ /* 0x000fea0003800000 */
.L_x_19:
[----:B--2---:R2:W1:Y:S02]  /*8fc0*/  SYNCS.PHASECHK.TRANS64.TRYWAIT P0, [R2+URZ+0x110], R3 ;  /* 0x00011003020075a7 */ /* 0x00446400080011ff */
[----:B-1----:R-:W-:Y:S05]  /*8fd0*/  @!P0 NANOSLEEP.SYNCS 0x989680 ;  /* 0x009896800000895d */ /* 0x002fea0003900000 */
[----:B------:R-:W1:Y:S02]  /*8fe0*/  @!P0 SYNCS.PHASECHK.TRANS64 P0, [R2+URZ+0x110], R3 ;  /* 0x00011003020085a7 */ /* 0x000e6400080010ff */
[----:B-1----:R-:W-:Y:S05]  /*8ff0*/  @!P0 BRA `(.L_x_19) ;  /* 0xfffffffc00f08947 */ /* 0x002fea000383ffff */
[----:B------:R-:W-:Y:S05]  /*9000*/  BRA `(.L_x_126) ;  /* 0xffffff84007c7947 */ /* 0x000fea000383ffff */
.L_x_22:
[----:B-1----:R-:W-:-:S07]  /*9010*/  MOV R2, UR33 ;  /* 0x0000002100027c02 */ /* 0x002fce0008000f00 */
.L_x_127:
[----:B-1----:R1:W2:Y:S02]  /*9020*/  SYNCS.PHASECHK.TRANS64.TRYWAIT P0, [R2+URZ+0x28], R4 ;  /* 0x00002804020075a7 */ /* 0x0022a400080011ff */
[----:B--2---:R-:W-:Y:S05]  /*9030*/  @!P0 NANOSLEEP.SYNCS 0x989680 ;  /* 0x009896800000895d */ /* 0x004fea0003900000 */
[----:B------:R-:W2:Y:S02]  /*9040*/  @!P0 SYNCS.PHASECHK.TRANS64 P0, [R2+URZ+0x28], R4 ;  /* 0x00002804020085a7 */ /* 0x000ea400080010ff */
[----:B--2---:R-:W-:Y:S05]  /*9050*/  @!P0 BRA `(.L_x_127) ;  /* 0xfffffffc00f08947 */ /* 0x004fea000383ffff */
[----:B------:R-:W-:Y:S05]  /*9060*/  BRA `(.L_x_21) ;  /* 0xffffff8400cc7947 */ /* 0x000fea000383ffff */
.L_x_28:
[----:B-1----:R-:W-:-:S07]  /*9070*/  MOV R2, UR17 ;  /* 0x0000001100027c02 */ /* 0x002fce0008000f00 */
.L_x_128:
[----:B-1----:R1:W2:Y:S02]  /*9080*/  SYNCS.PHASECHK.TRANS64.TRYWAIT P0, [R2+URZ+0x28], R4 ;  /* 0x00002804020075a7 */ /* 0x0022a400080011ff */
[----:B--2---:R-:W-:Y:S05]  /*9090*/  @!P0 NANOSLEEP.SYNCS 0x989680 ;  /* 0x009896800000895d */ /* 0x004fea0003900000 */
[----:B------:R-:W2:Y:S02]  /*90a0*/  @!P0 SYNCS.PHASECHK.TRANS64 P0, [R2+URZ+0x28], R4 ;  /* 0x00002804020085a7 */ /* 0x000ea400080010ff */
[----:B--2---:R-:W-:Y:S05]  /*90b0*/  @!P0 BRA `(.L_x_128) ;  /* 0xfffffffc00f08947 */ /* 0x004fea000383ffff */
[----:B------:R-:W-:Y:S05]  /*90c0*/  BRA `(.L_x_27) ;  /* 0xffffff8800747947 */ /* 0x000fea000383ffff */
.L_x_32:
[----:B-1----:R1:W2:Y:S02]  /*90d0*/  SYNCS.PHASECHK.TRANS64.TRYWAIT P0, [R2+URZ+0xa0], R3 ;  /* 0x0000a003020075a7 */ /* 0x0022a400080011ff */
[----:B--2---:R-:W-:Y:S05]  /*90e0*/  @!P0 NANOSLEEP.SYNCS 0x989680 ;  /* 0x009896800000895d */ /* 0x004fea0003900000 */
[----:B------:R-:W2:Y:S02]  /*90f0*/  @!P0 SYNCS.PHASECHK.TRANS64 P0, [R2+URZ+0xa0], R3 ;  /* 0x0000a003020085a7 */ /* 0x000ea400080010ff */
[----:B--2---:R-:W-:Y:S05]  /*9100*/  @!P0 BRA `(.L_x_32) ;  /* 0xfffffffc00f08947 */ /* 0x004fea000383ffff */
[----:B------:R-:W-:Y:S05]  /*9110*/  BRA `(.L_x_129) ;  /* 0xffffff8c00047947 */ /* 0x000fea000383ffff */
.L_x_36:
[----:B----4-:R-:W-:-:S07]  /*9120*/  MOV R0, UR5 ;  /* 0x0000000500007c02 */ /* 0x010fce0008000f00 */
.L_x_130:
[----:B-1----:R1:W2:Y:S02]  /*9130*/  SYNCS.PHASECHK.TRANS64.TRYWAIT P0, [R0+URZ], R2 ;  /* 0x00000002000075a7 */ /* 0x0022a400080011ff */
[----:B--2---:R-:W-:Y:S05]  /*9140*/  @!P0 NANOSLEEP.SYNCS 0x989680 ;  /* 0x009896800000895d */ /* 0x004fea0003900000 */
[----:B------:R-:W2:Y:S02]  /*9150*/  @!P0 SYNCS.PHASECHK.TRANS64 P0, [R0+URZ], R2 ;  /* 0x00000002000085a7 */ /* 0x000ea400080010ff */
[----:B--2---:R-:W-:Y:S05]  /*9160*/  @!P0 BRA `(.L_x_130) ;  /* 0xfffffffc00f08947 */ /* 0x004fea000383ffff */
[----:B------:R-:W-:Y:S05]  /*9170*/  BRA `(.L_x_131) ;  /* 0xffffff9000747947 */ /* 0x000fea000383ffff */
.L_x_37:
[----:B----4-:R-:W-:-:S07]  /*9180*/  MOV R0, UR5 ;  /* 0x0000000500007c02 */ /* 0x010fce0008000f00 */
.L_x_132:
[----:B-1----:R1:W2:Y:S02]  /*9190*/  SYNCS.PHASECHK.TRANS64.TRYWAIT P0, [R0+URZ], R3 ;  /* 0x00000003000075a7 */ /* 0x0022a400080011ff */
[----:B--2---:R-:W-:Y:S05]  /*91a0*/  @!P0 NANOSLEEP.SYNCS 0x989680 ;  /* 0x009896800000895d */ /* 0x004fea0003900000 */
[----:B------:R-:W2:Y:S02]  /*91b0*/  @!P0 SYNCS.PHASECHK.TRANS64 P0, [R0+URZ], R3 ;  /* 0x00000003000085a7 */ /* 0x000ea400080010ff */
[----:B--2---:R-:W-:Y:S05]  /*91c0*/  @!P0 BRA `(.L_x_132) ;  /* 0xfffffffc00f08947 */ /* 0x004fea000383ffff */
[----:B------:R-:W-:Y:S05]  /*91d0*/  BRA `(.L_x_133) ;  /* 0xffffff9000807947 */ /* 0x000fea000383ffff */
.L_x_38:
[----:B----4-:R-:W-:-:S07]  /*91e0*/  MOV R0, UR5 ;  /* 0x0000000500007c02 */ /* 0x010fce0008000f00 */
.L_x_134:
[----:B-1----:R1:W2:Y:S02]  /*91f0*/  SYNCS.PHASECHK.TRANS64.TRYWAIT P0, [R0+URZ], R3 ;  /* 0x00000003000075a7 */ /* 0x0022a400080011ff */
[----:B--2---:R-:W-:Y:S05]  /*9200*/  @!P0 NANOSLEEP.SYNCS 0x989680 ;  /* 0x009896800000895d */ /* 0x004fea0003900000 */
[----:B------:R-:W2:Y:S02]  /*9210*/  @!P0 SYNCS.PHASECHK.TRANS64 P0, [R0+URZ], R3 ;  /* 0x00000003000085a7 */ /* 0x000ea400080010ff */
[----:B--2---:R-:W-:Y:S05]  /*9220*/  @!P0 BRA `(.L_x_134) ;  /* 0xfffffffc00f08947 */ /* 0x004fea000383ffff */
[----:B------:R-:W-:Y:S05]  /*9230*/  BRA `(.L_x_135) ;  /* 0xffffff90008c7947 */ /* 0x000fea000383ffff */
.L_x_39:
[----:B----4-:R-:W-:-:S07]  /*9240*/  MOV R0, UR5 ;  /* 0x0000000500007c02 */ /* 0x010fce0008000f00 */
.L_x_136:
[----:B-1----:R1:W2:Y:S02]  /*9250*/  SYNCS.PHASECHK.TRANS64.TRYWAIT P0, [R0+URZ], R3 ;  /* 0x00000003000075a7 */ /* 0x0022a400080011ff */
[----:B--2---:R-:W-:Y:S05]  /*9260*/  @!P0 NANOSLEEP.SYNCS 0x989680 ;  /* 0x009896800000895d */ /* 0x004fea0003900000 */
[----:B------:R-:W2:Y:S02]  /*9270*/  @!P0 SYNCS.PHASECHK.TRANS64 P0, [R0+URZ], R3 ;  /* 0x00000003000085a7 */ /* 0x000ea400080010ff */
[----:B--2---:R-:W-:Y:S05]  /*9280*/  @!P0 BRA `(.L_x_136) ;  /* 0xfffffffc00f08947 */ /* 0x004fea000383ffff */
[----:B------:R-:W-:Y:S05]  /*9290*/  BRA `(.L_x_137) ;  /* 0xffffff9000987947 */ /* 0x000fea000383ffff */
.L_x_42:
[----:B-1----:R1:W2:Y:S02]  /*92a0*/  SYNCS.PHASECHK.TRANS64.TRYWAIT P0, [R0+URZ+0x100], R4 ;  /* 0x00010004000075a7 */ /* 0x0022a400080011ff */
[----:B--2---:R-:W-:Y:S05]  /*92b0*/  @!P0 NANOSLEEP.SYNCS 0x989680 ;  /* 0x009896800000895d */ /* 0x004fea0003900000 */
[----:B------:R-:W2:Y:S02]  /*92c0*/  @!P0 SYNCS.PHASECHK.TRANS64 P0, [R0+URZ+0x100], R4 ;  /* 0x00010004000085a7 */ /* 0x000ea400080010ff */
[----:B--2---:R-:W-:Y:S05]  /*92d0*/  @!P0 BRA `(.L_x_42) ;  /* 0xfffffffc00f08947 */ /* 0x004fea000383ffff */
[----:B------:R-:W-:Y:S05]  /*92e0*/  BRA `(.L_x_138) ;  /* 0xffffff9000f47947 */ /* 0x000fea000383ffff */
.L_x_43:
[----:B------:R-:W-:-:S07]  /*92f0*/  MOV R0, UR5 ;  /* 0x0000000500007c02 */ /* 0x000fce0008000f00 */
.L_x_139:
[----:B-1----:R1:W2:Y:S02]  /*9300*/  SYNCS.PHASECHK.TRANS64.TRYWAIT P0, [R0+URZ+0xb0], R5 ;  /* 0x0000b005000075a7 */ /* 0x0022a400080011ff */
[----:B--2---:R-:W-:Y:S05]  /*9310*/  @!P0 NANOSLEEP.SYNCS 0x989680 ;  /* 0x009896800000895d */ /* 0x004fea0003900000 */
[----:B------:R-:W2:Y:S02]  /*9320*/  @!P0 SYNCS.PHASECHK.TRANS64 P0, [R0+URZ+0xb0], R5 ;  /* 0x0000b005000085a7 */ /* 0x000ea400080010ff */
[----:B--2---:R-:W-:Y:S05]  /*9330*/  @!P0 BRA `(.L_x_139) ;  /* 0xfffffffc00f08947 */ /* 0x004fea000383ffff */
[----:B------:R-:W-:Y:S05]  /*9340*/  BRA `(.L_x_140) ;  /* 0xffffff9400047947 */ /* 0x000fea000383ffff */
.L_x_44:
[----:B-1----:R1:W2:Y:S02]  /*9350*/  SYNCS.PHASECHK.TRANS64.TRYWAIT P1, [R0+URZ+0xa0], R4 ;  /* 0x0000a004000075a7 */ /* 0x0022a400080211ff */
[----:B--2---:R-:W-:Y:S05]  /*9360*/  @!P1 NANOSLEEP.SYNCS 0x989680 ;  /* 0x009896800000995d */ /* 0x004fea0003900000 */
[----:B------:R-:W2:Y:S02]  /*9370*/  @!P1 SYNCS.PHASECHK.TRANS64 P1, [R0+URZ+0xa0], R4 ;  /* 0x0000a004000095a7 */ /* 0x000ea400080210ff */
[----:B--2---:R-:W-:Y:S05]  /*9380*/  @!P1 BRA `(.L_x_44) ;  /* 0xfffffffc00f09947 */ /* 0x004fea000383ffff */
[----:B------:R-:W-:Y:S05]  /*9390*/  BRA `(.L_x_141) ;  /* 0xffffff9400347947 */ /* 0x000fea000383ffff */
.L_x_47:
[----:B------:R-:W-:-:S07]  /*93a0*/  MOV R0, UR5 ;  /* 0x0000000500007c02 */ /* 0x000fce0008000f00 */
.L_x_142:
[----:B-1----:R1:W2:Y:S02]  /*93b0*/  SYNCS.PHASECHK.TRANS64.TRYWAIT P0, [R0+URZ+0xb0], R2 ;  /* 0x0000b002000075a7 */ /* 0x0022a400080011ff */
[----:B--2---:R-:W-:Y:S05]  /*93c0*/  @!P0 NANOSLEEP.SYNCS 0x989680 ;  /* 0x009896800000895d */ /* 0x004fea0003900000 */
[----:B------:R-:W2:Y:S02]  /*93d0*/  @!P0 SYNCS.PHASECHK.TRANS64 P0, [R0+URZ+0xb0], R2 ;  /* 0x0000b002000085a7 */ /* 0x000ea400080010ff */
[----:B--2---:R-:W-:Y:S05]  /*93e0*/  @!P0 BRA `(.L_x_142) ;  /* 0xfffffffc00f08947 */ /* 0x004fea000383ffff */
[----:B------:R-:W-:Y:S05]  /*93f0*/  BRA `(.L_x_46) ;  /* 0xffffff9400887947 */ /* 0x000fea000383ffff */
.L_x_54:
[----:B-1----:R1:W2:Y:S02]  /*9400*/  SYNCS.PHASECHK.TRANS64.TRYWAIT P1, [R0+URZ+0xa0], R2 ;  /* 0x0000a002000075a7 */ /* 0x0022a400080211ff */
[----:B--2---:R-:W-:Y:S05]  /*9410*/  @!P1 NANOSLEEP.SYNCS 0x989680 ;  /* 0x009896800000995d */ /* 0x004fea0003900000 */
[----:B------:R-:W2:Y:S02]  /*9420*/  @!P1 SYNCS.PHASECHK.TRANS64 P1, [R0+URZ+0xa0], R2 ;  /* 0x0000a002000095a7 */ /* 0x000ea400080210ff */
[----:B--2---:R-:W-:Y:S05]  /*9430*/  @!P1 BRA `(.L_x_54) ;  /* 0xfffffffc00f09947 */ /* 0x004fea000383ffff */
[----:B------:R-:W-:Y:S05]  /*9440*/  BRA `(.L_x_143) ;  /* 0xffffff9800e87947 */ /* 0x000fea000383ffff */
.L_x_55:
[----:B------:R-:W-:-:S07]  /*9450*/  MOV R2, UR8 ;  /* 0x0000000800027c02 */ /* 0x000fce0008000f00 */
.L_x_144:
[----:B-1----:R1:W2:Y:S02]  /*9460*/  SYNCS.PHASECHK.TRANS64.TRYWAIT P0, [R2+URZ+0xe0], R0 ;  /* 0x0000e000020075a7 */ /* 0x0022a400080011ff */
[----:B--2---:R-:W-:Y:S05]  /*9470*/  @!P0 NANOSLEEP.SYNCS 0x989680 ;  /* 0x009896800000895d */ /* 0x004fea0003900000 */
[----:B------:R-:W2:Y:S02]  /*9480*/  @!P0 SYNCS.PHASECHK.TRANS64 P0, [R2+URZ+0xe0], R0 ;  /* 0x0000e000020085a7 */ /* 0x000ea400080010ff */
[----:B--2---:R-:W-:Y:S05]  /*9490*/  @!P0 BRA `(.L_x_144) ;  /* 0xfffffffc00f08947 */ /* 0x004fea000383ffff */
[----:B------:R-:W-:Y:S05]  /*94a0*/  BRA `(.L_x_145) ;  /* 0xffffff9c00387947 */ /* 0x000fea000383ffff */
.L_x_58:
[----:B------:R-:W-:Y:S07]  /*94b0*/  MOV R0, UR7 ;  /* 0x0000000700007c02 */ /* 0x000fee0008000f00 */
.L_x_146:
[----:B-1----:R1:W2:Y:S02]  /*94c0*/  SYNCS.PHASECHK.TRANS64.TRYWAIT P0, [R0+URZ], R2 ;  /* 0x00000002000075a7 */ /* 0x0022a400080011ff */
[----:B--2---:R-:W-:Y:S05]  /*94d0*/  @!P0 NANOSLEEP.SYNCS 0x989680 ;  /* 0x009896800000895d */ /* 0x004fea0003900000 */
[----:B------:R-:W2:Y:S02]  /*94e0*/  @!P0 SYNCS.PHASECHK.TRANS64 P0, [R0+URZ], R2 ;  /* 0x00000002000085a7 */ /* 0x000ea400080010ff */
[----:B--2---:R-:W-:Y:S05]  /*94f0*/  @!P0 BRA `(.L_x_146) ;  /* 0xfffffffc00f08947 */ /* 0x004fea000383ffff */
[----:B------:R-:W-:Y:S05]  /*9500*/  BRA `(.L_x_57) ;  /* 0xffffff9c00547947 */ /* 0x000fea000383ffff */
.L_x_61:
[----:B------:R-:W-:-:S07]  /*9510*/  MOV R0, UR5 ;  /* 0x0000000500007c02 */ /* 0x000fce0008000f00 */
.L_x_147:
[----:B--2---:R2:W3:Y:S02]  /*9520*/  SYNCS.PHASECHK.TRANS64.TRYWAIT P0, [R0+URZ], R2 ;  /* 0x00000002000075a7 */ /* 0x0044e400080011ff */
[----:B---3--:R-:W-:Y:S05]  /*9530*/  @!P0 NANOSLEEP.SYNCS 0x989680 ;  /* 0x009896800000895d */ /* 0x008fea0003900000 */
[----:B------:R-:W3:Y:S02]  /*9540*/  @!P0 SYNCS.PHASECHK.TRANS64 P0, [R0+URZ], R2 ;  /* 0x00000002000085a7 */ /* 0x000ee400080010ff */
[----:B---3--:R-:W-:Y:S05]  /*9550*/  @!P0 BRA `(.L_x_147) ;  /* 0xfffffffc00f08947 */ /* 0x008fea000383ffff */
[----:B------:R-:W-:Y:S05]  /*9560*/  BRA `(.L_x_148) ;  /* 0xffffffa000087947 */ /* 0x000fea000383ffff */
.L_x_62:
[----:B------:R-:W-:-:S07]  /*9570*/  MOV R0, UR5 ;  /* 0x0000000500007c02 */ /* 0x000fce0008000f00 */
.L_x_149:
[----:B-1----:R1:W2:Y:S02]  /*9580*/  SYNCS.PHASECHK.TRANS64.TRYWAIT P0, [R0+URZ], R3 ;  /* 0x00000003000075a7 */ /* 0x0022a400080011ff */
[----:B--2---:R-:W-:Y:S05]  /*9590*/  @!P0 NANOSLEEP.SYNCS 0x989680 ;  /* 0x009896800000895d */ /* 0x004fea0003900000 */
[----:B------:R-:W2:Y:S02]  /*95a0*/  @!P0 SYNCS.PHASECHK.TRANS64 P0, [R0+URZ], R3 ;  /* 0x00000003000085a7 */ /* 0x000ea400080010ff */
[----:B--2---:R-:W-:Y:S05]  /*95b0*/  @!P0 BRA `(.L_x_149) ;  /* 0xfffffffc00f08947 */ /* 0x004fea000383ffff */
[----:B------:R-:W-:Y:S05]  /*95c0*/  BRA `(.L_x_150) ;  /* 0xffffffa000147947 */ /* 0x000fea000383ffff */
.L_x_63:
[----:B------:R-:W-:-:S07]  /*95d0*/  MOV R0, UR5 ;  /* 0x0000000500007c02 */ /* 0x000fce0008000f00 */
.L_x_151:
[----:B-1----:R1:W2:Y:S02]  /*95e0*/  SYNCS.PHASECHK.TRANS64.TRYWAIT P0, [R0+URZ], R3 ;  /* 0x00000003000075a7 */ /* 0x0022a400080011ff */
[----:B--2---:R-:W-:Y:S05]  /*95f0*/  @!P0 NANOSLEEP.SYNCS 0x989680 ;  /* 0x009896800000895d */ /* 0x004fea0003900000 */
[----:B------:R-:W2:Y:S02]  /*9600*/  @!P0 SYNCS.PHASECHK.TRANS64 P0, [R0+URZ], R3 ;  /* 0x00000003000085a7 */ /* 0x000ea400080010ff */
[----:B--2---:R-:W-:Y:S05]  /*9610*/  @!P0 BRA `(.L_x_151) ;  /* 0xfffffffc00f08947 */ /* 0x004fea000383ffff */
[----:B------:R-:W-:Y:S05]  /*9620*/  BRA `(.L_x_152) ;  /* 0xffffffa000207947 */ /* 0x000fea000383ffff */
.L_x_64:
[----:B-1----:R-:W-:-:S07]  /*9630*/  MOV R0, UR7 ;  /* 0x0000000700007c02 */ /* 0x002fce0008000f00 */
.L_x_153:
[----:B-1----:R1:W2:Y:S02]  /*9640*/  SYNCS.PHASECHK.TRANS64.TRYWAIT P0, [R0+URZ], R2 ;  /* 0x00000002000075a7 */ /* 0x0022a400080011ff */
[----:B--2---:R-:W-:Y:S05]  /*9650*/  @!P0 NANOSLEEP.SYNCS 0x989680 ;  /* 0x009896800000895d */ /* 0x004fea0003900000 */
[----:B------:R-:W2:Y:S02]  /*9660*/  @!P0 SYNCS.PHASECHK.TRANS64 P0, [R0+URZ], R2 ;  /* 0x00000002000085a7 */ /* 0x000ea400080010ff */
[----:B--2---:R-:W-:Y:S05]  /*9670*/  @!P0 BRA `(.L_x_153) ;  /* 0xfffffffc00f08947 */ /* 0x004fea000383ffff */
[----:B------:R-:W-:Y:S05]  /*9680*/  BRA `(.L_x_154) ;  /* 0xffffffa0002c7947 */ /* 0x000fea000383ffff */
.L_x_69:
[----:B--2---:R2:W3:Y:S02]  /*9690*/  SYNCS.PHASECHK.TRANS64.TRYWAIT P0, [R0+URZ+0xa0], R2 ;  /* 0x0000a002000075a7 */ /* 0x0044e400080011ff */
[----:B---3--:R-:W-:Y:S05]  /*96a0*/  @!P0 NANOSLEEP.SYNCS 0x989680 ;  /* 0x009896800000895d */ /* 0x008fea0003900000 */
[----:B------:R-:W3:Y:S02]  /*96b0*/  @!P0 SYNCS.PHASECHK.TRANS64 P0, [R0+URZ+0xa0], R2 ;  /* 0x0000a002000085a7 */ /* 0x000ee400080010ff */
[----:B---3--:R-:W-:Y:S05]  /*96c0*/  @!P0 BRA `(.L_x_69) ;  /* 0xfffffffc00f08947 */ /* 0x008fea000383ffff */
[----:B------:R-:W-:Y:S05]  /*96d0*/  BRA `(.L_x_155) ;  /* 0xffffffa400387947 */ /* 0x000fea000383ffff */
.L_x_72:
[----:B------:R-:W-:Y:S07]  /*96e0*/  MOV R0, UR7 ;  /* 0x0000000700007c02 */ /* 0x000fee0008000f00 */
.L_x_156:
[----:B--2---:R2:W3:Y:S02]  /*96f0*/  SYNCS.PHASECHK.TRANS64.TRYWAIT P0, [R0+URZ+0x98], R2 ;  /* 0x00009802000075a7 */ /* 0x0044e400080011ff */
[----:B---3--:R-:W-:Y:S05]  /*9700*/  @!P0 NANOSLEEP.SYNCS 0x989680 ;  /* 0x009896800000895d */ /* 0x008fea0003900000 */
[----:B------:R-:W3:Y:S02]  /*9710*/  @!P0 SYNCS.PHASECHK.TRANS64 P0, [R0+URZ+0x98], R2 ;  /* 0x00009802000085a7 */ /* 0x000ee400080010ff */
[----:B---3--:R-:W-:Y:S05]  /*9720*/  @!P0 BRA `(.L_x_156) ;  /* 0xfffffffc00f08947 */ /* 0x008fea000383ffff */
[----:B------:R-:W-:Y:S05]  /*9730*/  BRA `(.L_x_71) ;  /* 0xffffffa800187947 */ /* 0x000fea000383ffff */
.L_x_75:
[----:B------:R-:W-:Y:S07]  /*9740*/  MOV R0, UR7 ;  /* 0x0000000700007c02 */ /* 0x000fee0008000f00 */
.L_x_157:
[----:B-1----:R1:W2:Y:S02]  /*9750*/  SYNCS.PHASECHK.TRANS64.TRYWAIT P0, [R0+URZ+0x70], R14 ;  /* 0x0000700e000075a7 */ /* 0x0022a400080011ff */
[----:B--2---:R-:W-:Y:S05]  /*9760*/  @!P0 NANOSLEEP.SYNCS 0x989680 ;  /* 0x009896800000895d */ /* 0x004fea0003900000 */
[----:B------:R-:W2:Y:S02]  /*9770*/  @!P0 SYNCS.PHASECHK.TRANS64 P0, [R0+URZ+0x70], R14 ;  /* 0x0000700e000085a7 */ /* 0x000ea400080010ff */
[----:B--2---:R-:W-:Y:S05]  /*9780*/  @!P0 BRA `(.L_x_157) ;  /* 0xfffffffc00f08947 */ /* 0x004fea000383ffff */
[----:B------:R-:W-:Y:S05]  /*9790*/  BRA `(.L_x_158) ;  /* 0xffffffa800907947 */ /* 0x000fea000383ffff */
.L_x_76:
[----:B------:R-:W-:Y:S07]  /*97a0*/  MOV R0, UR7 ;  /* 0x0000000700007c02 */ /* 0x000fee0008000f00 */
.L_x_159:
[----:B-1----:R1:W2:Y:S02]  /*97b0*/  SYNCS.PHASECHK.TRANS64.TRYWAIT P0, [R0+URZ+0x78], R14 ;  /* 0x0000780e000075a7 */ /* 0x0022a400080011ff */
[----:B--2---:R-:W-:Y:S05]  /*97c0*/  @!P0 NANOSLEEP.SYNCS 0x989680 ;  /* 0x009896800000895d */ /* 0x004fea0003900000 */
[----:B------:R-:W2:Y:S02]  /*97d0*/  @!P0 SYNCS.PHASECHK.TRANS64 P0, [R0+URZ+0x78], R14 ;  /* 0x0000780e000085a7 */ /* 0x000ea400080010ff */
[----:B--2---:R-:W-:Y:S05]  /*97e0*/  @!P0 BRA `(.L_x_159) ;  /* 0xfffffffc00f08947 */ /* 0x004fea000383ffff */
[----:B------:R-:W-:Y:S05]  /*97f0*/  BRA `(.L_x_160) ;  /* 0xffffffa800c87947 */ /* 0x000fea000383ffff */
.L_x_77:
[----:B------:R-:W-:Y:S07]  /*9800*/  MOV R0, UR7 ;  /* 0x0000000700007c02 */ /* 0x000fee0008000f00 */
.L_x_161:
[----:B-1----:R1:W2:Y:S02]  /*9810*/  SYNCS.PHASECHK.TRANS64.TRYWAIT P0, [R0+URZ+0x80], R14 ;  /* 0x0000800e000075a7 */ /* 0x0022a400080011ff */
[----:B--2---:R-:W-:Y:S05]  /*9820*/  @!P0 NANOSLEEP.SYNCS 0x989680 ;  /* 0x009896800000895d */ /* 0x004fea0003900000 */
[----:B------:R-:W2:Y:S02]  /*9830*/  @!P0 SYNCS.PHASECHK.TRANS64 P0, [R0+URZ+0x80], R14 ;  /* 0x0000800e000085a7 */ /* 0x000ea400080010ff */
[----:B--2---:R-:W-:Y:S05]  /*9840*/  @!P0 BRA `(.L_x_161) ;  /* 0xfffffffc00f08947 */ /* 0x004fea000383ffff */
[----:B------:R-:W-:Y:S05]  /*9850*/  BRA `(.L_x_162) ;  /* 0xffffffac000c7947 */ /* 0x000fea000383ffff */
.L_x_78:
[----:B------:R-:W-:Y:S07]  /*9860*/  MOV R0, UR7 ;  /* 0x0000000700007c02 */ /* 0x000fee0008000f00 */
.L_x_163:
[----:B-1----:R1:W2:Y:S02]  /*9870*/  SYNCS.PHASECHK.TRANS64.TRYWAIT P0, [R0+URZ+0x88], R14 ;  /* 0x0000880e000075a7 */ /* 0x0022a400080011ff */
[----:B--2---:R-:W-:Y:S05]  /*9880*/  @!P0 NANOSLEEP.SYNCS 0x989680 ;  /* 0x009896800000895d */ /* 0x004fea0003900000 */
[----:B------:R-:W2:Y:S02]  /*9890*/  @!P0 SYNCS.PHASECHK.TRANS64 P0, [R0+URZ+0x88], R14 ;  /* 0x0000880e000085a7 */ /* 0x000ea400080010ff */
[----:B--2---:R-:W-:Y:S05]  /*98a0*/  @!P0 BRA `(.L_x_163) ;  /* 0xfffffffc00f08947 */ /* 0x004fea000383ffff */
[----:B------:R-:W-:Y:S05]  /*98b0*/  BRA `(.L_x_164) ;  /* 0xffffffac00907947 */ /* 0x000fea000383ffff */
.L_x_80:
[----:B------:R-:W-:-:S07]  /*98c0*/  MOV R0, UR7 ;  /* 0x0000000700007c02 */ /* 0x000fce0008000f00 */
.L_x_165:
[----:B-1----:R1:W3:Y:S02]  /*98d0*/  SYNCS.PHASECHK.TRANS64.TRYWAIT P0, [R0+URZ+0x70], R2 ;  /* 0x00007002000075a7 */ /* 0x0022e400080011ff */
[----:B---3--:R-:W-:Y:S05]  /*98e0*/  @!P0 NANOSLEEP.SYNCS 0x989680 ;  /* 0x009896800000895d */ /* 0x008fea0003900000 */
[----:B------:R-:W3:Y:S02]  /*98f0*/  @!P0 SYNCS.PHASECHK.TRANS64 P0, [R0+URZ+0x70], R2 ;  /* 0x00007002000085a7 */ /* 0x000ee400080010ff */
[----:B---3--:R-:W-:Y:S05]  /*9900*/  @!P0 BRA `(.L_x_165) ;  /* 0xfffffffc00f08947 */ /* 0x008fea000383ffff */
[----:B------:R-:W-:Y:S05]  /*9910*/  BRA `(.L_x_166) ;  /* 0xffffffb000007947 */ /* 0x000fea000383ffff */
.L_x_81:
[----:B-1----:R-:W-:-:S07]  /*9920*/  MOV R0, UR7 ;  /* 0x0000000700007c02 */ /* 0x002fce0008000f00 */
.L_x_167:
[----:B-1----:R1:W3:Y:S02]  /*9930*/  SYNCS.PHASECHK.TRANS64.TRYWAIT P0, [R0+URZ+0x78], R2 ;  /* 0x00007802000075a7 */ /* 0x0022e400080011ff */
[----:B---3--:R-:W-:Y:S05]  /*9940*/  @!P0 NANOSLEEP.SYNCS 0x989680 ;  /* 0x009896800000895d */ /* 0x008fea0003900000 */
[----:B------:R-:W3:Y:S02]  /*9950*/  @!P0 SYNCS.PHASECHK.TRANS64 P0, [R0+URZ+0x78], R2 ;  /* 0x00007802000085a7 */ /* 0x000ee400080010ff */
[----:B---3--:R-:W-:Y:S05]  /*9960*/  @!P0 BRA `(.L_x_167) ;  /* 0xfffffffc00f08947 */ /* 0x008fea000383ffff */
[----:B------:R-:W-:Y:S05]  /*9970*/  BRA `(.L_x_168) ;  /* 0xffffffac00f07947 */ /* 0x000fea000383ffff */
.L_x_82:
[----:B-1----:R-:W-:-:S07]  /*9980*/  MOV R0, UR7 ;  /* 0x0000000700007c02 */ /* 0x002fce0008000f00 */
.L_x_169:
[----:B-1----:R1:W3:Y:S02]  /*9990*/  SYNCS.PHASECHK.TRANS64.TRYWAIT P0, [R0+URZ+0x80], R2 ;  /* 0x00008002000075a7 */ /* 0x0022e400080011ff */
[----:B---3--:R-:W-:Y:S05]  /*99a0*/  @!P0 NANOSLEEP.SYNCS 0x989680 ;  /* 0x009896800000895d */ /* 0x008fea0003900000 */
[----:B------:R-:W3:Y:S02]  /*99b0*/  @!P0 SYNCS.PHASECHK.TRANS64 P0, [R0+URZ+0x80], R2 ;  /* 0x00008002000085a7 */ /* 0x000ee400080010ff */
[----:B---3--:R-:W-:Y:S05]  /*99c0*/  @!P0 BRA `(.L_x_169) ;  /* 0xfffffffc00f08947 */ /* 0x008fea000383ffff */
[----:B------:R-:W-:Y:S05]  /*99d0*/  BRA `(.L_x_170) ;  /* 0xffffffac00e07947 */ /* 0x000fea000383ffff */
.L_x_84:
[----:B--2---:R2:W4:Y:S02]  /*99e0*/  SYNCS.PHASECHK.TRANS64.TRYWAIT P0, [R0+URZ+0xa0], R2 ;  /* 0x0000a002000075a7 */ /* 0x00452400080011ff */
[----:B----4-:R-:W-:Y:S05]  /*99f0*/  @!P0 NANOSLEEP.SYNCS 0x989680 ;  /* 0x009896800000895d */ /* 0x010fea0003900000 */
[----:B------:R-:W4:Y:S02]  /*9a00*/  @!P0 SYNCS.PHASECHK.TRANS64 P0, [R0+URZ+0xa0], R2 ;  /* 0x0000a002000085a7 */ /* 0x000f2400080010ff */
[----:B----4-:R-:W-:Y:S05]  /*9a10*/  @!P0 BRA `(.L_x_84) ;  /* 0xfffffffc00f08947 */ /* 0x010fea000383ffff */
[----:B------:R-:W-:Y:S05]  /*9a20*/  BRA `(.L_x_171) ;  /* 0xffffffb000ac7947 */ /* 0x000fea000383ffff */
.L_x_95:
[----:B-1----:R1:W3:Y:S02]  /*9a30*/  SYNCS.PHASECHK.TRANS64.TRYWAIT P1, [R2+URZ+0x50], R0 ;  /* 0x00005000020075a7 */ /* 0x0022e400080211ff */
[----:B---3--:R-:W-:Y:S05]  /*9a40*/  @!P1 NANOSLEEP.SYNCS 0x989680 ;  /* 0x009896800000995d */ /* 0x008fea0003900000 */
[----:B------:R-:W3:Y:S02]  /*9a50*/  @!P1 SYNCS.PHASECHK.TRANS64 P1, [R2+URZ+0x50], R0 ;  /* 0x00005000020095a7 */ /* 0x000ee400080210ff */
[----:B---3--:R-:W-:Y:S05]  /*9a60*/  @!P1 BRA `(.L_x_95) ;  /* 0xfffffffc00f09947 */ /* 0x008fea000383ffff */
[----:B------:R-:W-:Y:S05]  /*9a70*/  BRA `(.L_x_94) ;  /* 0xffffffbc00c47947 */ /* 0x000fea000383ffff */
.L_x_97:
[----:B-1----:R1:W2:Y:S02]  /*9a80*/  SYNCS.PHASECHK.TRANS64.TRYWAIT P0, [R113+URZ+0xc0], R3 ;  /* 0x0000c003710075a7 */ /* 0x0022a400080011ff */
[----:B--2---:R-:W-:Y:S05]  /*9a90*/  @!P0 NANOSLEEP.SYNCS 0x989680 ;  /* 0x009896800000895d */ /* 0x004fea0003900000 */
[----:B------:R-:W2:Y:S02]  /*9aa0*/  @!P0 SYNCS.PHASECHK.TRANS64 P0, [R113+URZ+0xc0], R3 ;  /* 0x0000c003710085a7 */ /* 0x000ea400080010ff */
[----:B--2---:R-:W-:Y:S05]  /*9ab0*/  @!P0 BRA `(.L_x_97) ;  /* 0xfffffffc00f08947 */ /* 0x004fea000383ffff */
[----:B------:R-:W-:Y:S05]  /*9ac0*/  BRA `(.L_x_96) ;  /* 0xffffffc000187947 */ /* 0x000fea000383ffff */
.L_x_105:
[----:B--2---:R2:W3:Y:S02]  /*9ad0*/  SYNCS.PHASECHK.TRANS64.TRYWAIT P0, [R0+URZ+0x50], R3 ;  /* 0x00005003000075a7 */ /* 0x0044e400080011ff */
[----:B---3--:R-:W-:Y:S05]  /*9ae0*/  @!P0 NANOSLEEP.SYNCS 0x989680 ;  /* 0x009896800000895d */ /* 0x008fea0003900000 */
[----:B------:R-:W3:Y:S02]  /*9af0*/  @!P0 SYNCS.PHASECHK.TRANS64 P0, [R0+URZ+0x50], R3 ;  /* 0x00005003000085a7 */ /* 0x000ee400080010ff */
[----:B---3--:R-:W-:Y:S05]  /*9b00*/  @!P0 BRA `(.L_x_105) ;  /* 0xfffffffc00f08947 */ /* 0x008fea000383ffff */
[----:B------:R-:W-:Y:S05]  /*9b10*/  BRA `(.L_x_104) ;  /* 0xffffffcc00087947 */ /* 0x000fea000383ffff */
.L_x_113:
[----:B--2---:R2:W3:Y:S02]  /*9b20*/  SYNCS.PHASECHK.TRANS64.TRYWAIT P0, [R0+URZ+0x50], R4 ;  /* 0x00005004000075a7 */ /* 0x0044e400080011ff */
[----:B---3--:R-:W-:Y:S05]  /*9b30*/  @!P0 NANOSLEEP.SYNCS 0x989680 ;  /* 0x009896800000895d */ /* 0x008fea0003900000 */
[----:B------:R-:W3:Y:S02]  /*9b40*/  @!P0 SYNCS.PHASECHK.TRANS64 P0, [R0+URZ+0x50], R4 ;  /* 0x00005004000085a7 */ /* 0x000ee400080010ff */
[----:B---3--:R-:W-:Y:S05]  /*9b50*/  @!P0 BRA `(.L_x_113) ;  /* 0xfffffffc00f08947 */ /* 0x008fea000383ffff */
[----:B------:R-:W-:Y:S05]  /*9b60*/  BRA `(.L_x_112) ;  /* 0xffffffd8004c7947 */ /* 0x000fea000383ffff */
.L_x_121:
[----:B--2---:R2:W3:Y:S02]  /*9b70*/  SYNCS.PHASECHK.TRANS64.TRYWAIT P0, [R0+URZ+0x50], R4 ;  /* 0x00005004000075a7 */ /* 0x0044e400080011ff */
[----:B---3--:R-:W-:Y:S05]  /*9b80*/  @!P0 NANOSLEEP.SYNCS 0x989680 ;  /* 0x009896800000895d */ /* 0x008fea0003900000 */
[----:B------:R-:W3:Y:S02]  /*9b90*/  @!P0 SYNCS.PHASECHK.TRANS64 P0, [R0+URZ+0x50], R4 ;  /* 0x00005004000085a7 */ /* 0x000ee400080010ff */
[----:B---3--:R-:W-:Y:S05]  /*9ba0*/  @!P0 BRA `(.L_x_121) ;  /* 0xfffffffc00f08947 */ /* 0x008fea000383ffff */
[----:B------:R-:W-:Y:S05]  /*9bb0*/  BRA `(.L_x_120) ;  /* 0xffffffe4009c7947 */ /* 0x000fea000383ffff */
        .weak           $__internal_0_$__cuda_sm10x_tcgen05_guardrail_trap_col_being_dealloced_not_returned_by_alloc
        .type           $__internal_0_$__cuda_sm10x_tcgen05_guardrail_trap_col_being_dealloced_not_returned_by_alloc,@function
        .size           $__internal_0_$__cuda_sm10x_tcgen05_guardrail_trap_col_being_dealloced_not_returned_by_alloc,($__internal_1_$__cuda_sm10x_tcgen05_guardrail_trap_phase_invalid_during_alloc - $__internal_0_$__cuda_sm10x_tcgen05_guardrail_trap_col_being_dealloced_not_returned_by_alloc)
$__internal_0_$__cuda_sm10x_tcgen05_guardrail_trap_col_being_dealloced_not_returned_by_alloc:
[----:B------:R-:W-:Y:S05]  /*9bc0*/  BPT.TRAP 0x1 ;  /* 0x000000040000795c */ /* 0x000fea0000300000 */
[----:B------:R-:W-:-:S04]  /*9bd0*/  HFMA2 R3, -RZ, RZ, 0, 0 ;  /* 0x00000000ff037431 */ /* 0x000fc800000001ff */
[----:B------:R-:W-:Y:S05]  /*9be0*/  RET.REL.NODEC R2 `(_ZN7cutlass13device_kernelINS_4gemm6kernel13GemmUniversalIN4cute5tupleIJiiiiEEENS1_10collective13CollectiveMmaINS1_35MainloopSm100TmaUmmaWarpSpecializedILi5ELi2ELi4ENS5_IJNS4_1CILi1EEESB_SB_EEEEENS5_IJNSA_ILi64EEENSA_ILi256EEESE_EEENS_12float_e5m2_tENS5_IJlSB_lEEESH_SI_NS4_8TiledMMAINS4_8MMA_AtomIJNS4_10MMA_TraitsINS4_19SM100_MMA_F8F6F4_SSEJSH_SH_fSE_SF_NS4_17integral_constantINS4_4UMMA5MajorELSP_0EEESQ_NSN_INSO_7ScaleInELSR_0EEESS_EEEEEENS4_6LayoutISC_NS5_IJNSA_ILi0EEESW_SW_EEEEENS5_IJNS4_10UnderscoreESZ_SZ_EEEEENS4_13SM90_TMA_LOADENS4_14ComposedLayoutINS4_7SwizzleILi2ELi4ELi3EEENS4_18smem_ptr_flag_bitsILi8EEENSV_INS5_IJNSA_ILi8EEESE_EEENS5_IJSE_SB_EEEEEEEvNS4_8identityES12_S1C_vS1D_EENS_8epilogue10collective18CollectiveEpilogueINS1F_23Sm100TmaWarpSpecializedILi4ELi2ELi32ELb0ELb0EEEJSG_NS5_IJNSV_ISE_SB_EES1K_EEESH_SI_SH_SI_NS1F_6fusion15FusionCallbacksIS1J_NS1M_17LinearCombinationISH_fSH_fLNS_15FloatRoundStyleE2EEESG_S1L_JEEENS4_5SM1004TMEM4LOAD26SM100_TMEM_LOAD_16dp32b32xES12_S1C_NS4_39AutoVectorizingCopyWithAssumedAlignmentILi128EEENS4_14SM90_TMA_STOREES1C_S1X_S1X_EEEvvEEEEvNT_6ParamsE) ;  /* 0xffffff6402047950 */ /* 0x000fea0003c3ffff */
        .weak           $__internal_1_$__cuda_sm10x_tcgen05_guardrail_trap_phase_invalid_during_alloc
        .type           $__internal_1_$__cuda_sm10x_tcgen05_guardrail_trap_phase_invalid_during_alloc,@function
        .size           $__internal_1_$__cuda_sm10x_tcgen05_guardrail_trap_phase_invalid_during_alloc,($__internal_2_$__cuda_sm10x_tcgen05_guardrail_trap_unallocated_columns_being_dealloced - $__internal_1_$__cuda_sm10x_tcgen05_guardrail_trap_phase_invalid_during_alloc)
$__internal_1_$__cuda_sm10x_tcgen05_guardrail_trap_phase_invalid_during_alloc:
[----:B------:R-:W-:Y:S05]  /*9bf0*/  BPT.TRAP 0x1 ;  /* 0x000000040000795c */ /* 0x000fea0000300000 */
[----:B------:R-:W-:-:S04]  /*9c00*/  MOV R3, 0x0 ;  /* 0x0000000000037802 */ /* 0x000fc80000000f00 */
[----:B------:R-:W-:Y:S05]  /*9c10*/  RET.REL.NODEC R2 `(_ZN7cutlass13device_kernelINS_4gemm6kernel13GemmUniversalIN4cute5tupleIJiiiiEEENS1_10collective13CollectiveMmaINS1_35MainloopSm100TmaUmmaWarpSpecializedILi5ELi2ELi4ENS5_IJNS4_1CILi1EEESB_SB_EEEEENS5_IJNSA_ILi64EEENSA_ILi256EEESE_EEENS_12float_e5m2_tENS5_IJlSB_lEEESH_SI_NS4_8TiledMMAINS4_8MMA_AtomIJNS4_10MMA_TraitsINS4_19SM100_MMA_F8F6F4_SSEJSH_SH_fSE_SF_NS4_17integral_constantINS4_4UMMA5MajorELSP_0EEESQ_NSN_INSO_7ScaleInELSR_0EEESS_EEEEEENS4_6LayoutISC_NS5_IJNSA_ILi0EEESW_SW_EEEEENS5_IJNS4_10UnderscoreESZ_SZ_EEEEENS4_13SM90_TMA_LOADENS4_14ComposedLayoutINS4_7SwizzleILi2ELi4ELi3EEENS4_18smem_ptr_flag_bitsILi8EEENSV_INS5_IJNSA_ILi8EEESE_EEENS5_IJSE_SB_EEEEEEEvNS4_8identityES12_S1C_vS1D_EENS_8epilogue10collective18CollectiveEpilogueINS1F_23Sm100TmaWarpSpecializedILi4ELi2ELi32ELb0ELb0EEEJSG_NS5_IJNSV_ISE_SB_EES1K_EEESH_SI_SH_SI_NS1F_6fusion15FusionCallbacksIS1J_NS1M_17LinearCombinationISH_fSH_fLNS_15FloatRoundStyleE2EEESG_S1L_JEEENS4_5SM1004TMEM4LOAD26SM100_TMEM_LOAD_16dp32b32xES12_S1C_NS4_39AutoVectorizingCopyWithAssumedAlignmentILi128EEENS4_14SM90_TMA_STOREES1C_S1X_S1X_EEEvvEEEEvNT_6ParamsE) ;  /* 0xffffff6002f87950 */ /* 0x000fea0003c3ffff */
        .weak           $__internal_2_$__cuda_sm10x_tcgen05_guardrail_trap_unallocated_columns_being_dealloced
        .type           $__internal_2_$__cuda_sm10x_tcgen05_guardrail_trap_unallocated_columns_being_dealloced,@function
        .size           $__internal_2_$__cuda_sm10x_tcgen05_guardrail_trap_unallocated_columns_being_dealloced,(.L_x_173 - $__internal_2_$__cuda_sm10x_tcgen05_guardrail_trap_unallocated_columns_being_dealloced)
$__internal_2_$__cuda_sm10x_tcgen05_guardrail_trap_unallocated_columns_being_dealloced:
[----:B------:R-:W-:Y:S05]  /*9c20*/  BPT.TRAP 0x1 ;  /* 0x000000040000795c */ /* 0x000fea0000300000 */
[----:B------:R-:W-:-:S04]  /*9c30*/  HFMA2 R3, -RZ, RZ, 0, 0 ;  /* 0x00000000ff037431 */ /* 0x000fc800000001ff */
[----:B------:R-:W-:Y:S05]  /*9c40*/  RET.REL.NODEC R2 `(_ZN7cutlass13device_kernelINS_4gemm6kernel13GemmUniversalIN4cute5tupleIJiiiiEEENS1_10collective13CollectiveMmaINS1_35MainloopSm100TmaUmmaWarpSpecializedILi5ELi2ELi4ENS5_IJNS4_1CILi1EEESB_SB_EEEEENS5_IJNSA_ILi64EEENSA_ILi256EEESE_EEENS_12float_e5m2_tENS5_IJlSB_lEEESH_SI_NS4_8TiledMMAINS4_8MMA_AtomIJNS4_10MMA_TraitsINS4_19SM100_MMA_F8F6F4_SSEJSH_SH_fSE_SF_NS4_17integral_constantINS4_4UMMA5MajorELSP_0EEESQ_NSN_INSO_7ScaleInELSR_0EEESS_EEEEEENS4_6LayoutISC_NS5_IJNSA_ILi0EEESW_SW_EEEEENS5_IJNS4_10UnderscoreESZ_SZ_EEEEENS4_13SM90_TMA_LOADENS4_14ComposedLayoutINS4_7SwizzleILi2ELi4ELi3EEENS4_18smem_ptr_flag_bitsILi8EEENSV_INS5_IJNSA_ILi8EEESE_EEENS5_IJSE_SB_EEEEEEEvNS4_8identityES12_S1C_vS1D_EENS_8epilogue10collective18CollectiveEpilogueINS1F_23Sm100TmaWarpSpecializedILi4ELi2ELi32ELb0ELb0EEEJSG_NS5_IJNSV_ISE_SB_EES1K_EEESH_SI_SH_SI_NS1F_6fusion15FusionCallbacksIS1J_NS1M_17LinearCombinationISH_fSH_fLNS_15FloatRoundStyleE2EEESG_S1L_JEEENS4_5SM1004TMEM4LOAD26SM100_TMEM_LOAD_16dp32b32xES12_S1C_NS4_39AutoVectorizingCopyWithAssumedAlignmentILi128EEENS4_14SM90_TMA_STOREES1C_S1X_S1X_EEEvvEEEEvNT_6ParamsE) ;  /* 0xffffff6002ec7950 */ /* 0x000fea0003c3ffff */
.L_x_172:
[----:B------:R-:W-:-:S00]  /*9c50*/  BRA `(.L_x_172) ;  /* 0xfffffffc00fc7947 */ /* 0x000fc0000383ffff */
[----:B------:R-:W-:-:S00]  /*9c60*/  NOP ;  /* 0x0000000000007918 */ /* 0x000fc00000000000 */
        /* <DEDUP_REMOVED lines=9> */
.L_x_173:


//--------------------- .nv.global.init           --------------------------
	.section	.nv.global.init,"aw",@progbits
.nv.global.init:
	.type		$str$27,@object
	.size		$str$27,($str$28 - $str$27)
$str$27:
        /*0000*/ 	.byte	0x28, 0x61, 0x64, 0x64, 0x72, 0x65, 0x73, 0x73, 0x20, 0x26, 0x20, 0x6d, 0x61, 0x73, 0x6b, 0x29
        /*0010*/ 	.byte	0x20, 0x3d, 0x3d, 0x20, 0x30, 0x00
	.type		$str$28,@object
	.size		$str$28,($str$26 - $str$28)
$str$28:
        /*0016*/ 	.byte	0x2f, 0x74, 0x6d, 0x70, 0x2f, 0x63, 0x75, 0x74, 0x6c, 0x61, 0x73, 0x73, 0x5f, 0x73, 0x77, 0x65
        /*0026*/ 	.byte	0x65, 0x70, 0x5f, 0x73, 0x72, 0x63, 0x2f, 0x69, 0x6e, 0x63, 0x6c, 0x75, 0x64, 0x65, 0x2f, 0x63
        /*0036*/ 	.byte	0x75, 0x74, 0x65, 0x2f, 0x70, 0x6f, 0x69, 0x6e, 0x74, 0x65, 0x72, 0x5f, 0x66, 0x6c, 0x61, 0x67
        /*0046*/ 	.byte	0x67, 0x65, 0x64, 0x2e, 0x68, 0x70, 0x70, 0x00
	.type		$str$26,@object
	.size		$str$26,($str$25 - $str$26)
$str$26:
        /*004e*/ 	.byte	0x2f, 0x74, 0x6d, 0x70, 0x2f, 0x63, 0x75, 0x74, 0x6c, 0x61, 0x73, 0x73, 0x5f, 0x73, 0x77, 0x65
        /*005e*/ 	.byte	0x65, 0x70, 0x5f, 0x73, 0x72, 0x63, 0x2f, 0x69, 0x6e, 0x63, 0x6c, 0x75, 0x64, 0x65, 0x2f, 0x63
        /*006e*/ 	.byte	0x75, 0x74, 0x65, 0x2f, 0x61, 0x74, 0x6f, 0x6d, 0x2f, 0x63, 0x6f, 0x70, 0x79, 0x5f, 0x74, 0x72
        /*007e*/ 	.byte	0x61, 0x69, 0x74, 0x73, 0x5f, 0x73, 0x6d, 0x31, 0x30, 0x30, 0x2e, 0x68, 0x70, 0x70, 0x00
	.type		$str$25,@object
	.size		$str$25,(__unnamed_1 - $str$25)
$str$25:
        /*008d*/ 	.byte	0x28, 0x28, 0x75, 0x69, 0x6e, 0x74, 0x33, 0x32, 0x5f, 0x74, 0x28, 0x74, 0x68, 0x72, 0x65, 0x61
        /*009d*/ 	.byte	0x64, 0x49, 0x64, 0x78, 0x2e, 0x78, 0x29, 0x20, 0x2f, 0x20, 0x33, 0x32, 0x29, 0x20, 0x25, 0x20
        /*00ad*/ 	.byte	0x34, 0x29, 0x20, 0x3d, 0x3d, 0x20, 0x28, 0x28, 0x28, 0x74, 0x6d, 0x65, 0x6d, 0x5f, 0x61, 0x64
        /*00bd*/ 	.byte	0x64, 0x72, 0x20, 0x3e, 0x3e, 0x20, 0x31, 0x36, 0x29, 0x20, 0x2f, 0x20, 0x33, 0x32, 0x29, 0x20
        /*00cd*/ 	.byte	0x25, 0x20, 0x34, 0x29, 0x00
	.type		__unnamed_1,@object
	.size		__unnamed_1,(__unnamed_2 - __unnamed_1)
__unnamed_1:
        /*00d2*/ 	.byte	0x61, 0x75, 0x74, 0x6f, 0x20, 0x63, 0x75, 0x74, 0x65, 0x3a, 0x3a, 0x61, 0x73, 0x5f, 0x70, 0x6f
        /* <DEDUP_REMOVED lines=24> */
        /*0262*/ 	.byte	0x3c, 0x34, 0x30, 0x39, 0x36, 0x3e, 0x3e, 0x3e, 0x3e, 0x5d, 0x00
	.type		__unnamed_2,@object
	.size		__unnamed_2,(__unnamed_3 - __unnamed_2)
__unnamed_2:
        /* <DEDUP_REMOVED lines=26> */
	.type		__unnamed_3,@object
	.size		__unnamed_3,(.L_3 - __unnamed_3)
__unnamed_3:
        /* <DEDUP_REMOVED lines=40> */
        /*0688*/ 	.byte	0x74, 0x65, 0x3a, 0x3a, 0x43, 0x3c, 0x30, 0x3e, 0x3e, 0x3e, 0x3e, 0x5d, 0x00
.L_3:


//--------------------- .nv.shared._ZN7cutlass13device_kernelINS_4gemm6kernel13GemmUniversalIN4cute5tupleIJiiiiEEENS1_10collective13CollectiveMmaINS1_35MainloopSm100TmaUmmaWarpSpecializedILi5ELi2ELi4ENS5_IJNS4_1CILi1EEESB_SB_EEEEENS5_IJNSA_ILi64EEENSA_ILi256EEESE_EEENS_12float_e5m2_tENS5_IJlSB_lEEESH_SI_NS4_8TiledMMAINS4_8MMA_AtomIJNS4_10MMA_TraitsINS4_19SM100_MMA_F8F6F4_SSEJSH_SH_fSE_SF_NS4_17integral_constantINS4_4UMMA5MajorELSP_0EEESQ_NSN_INSO_7ScaleInELSR_0EEESS_EEEEEENS4_6LayoutISC_NS5_IJNSA_ILi0EEESW_SW_EEEEENS5_IJNS4_10UnderscoreESZ_SZ_EEEEENS4_13SM90_TMA_LOADENS4_14ComposedLayoutINS4_7SwizzleILi2ELi4ELi3EEENS4_18smem_ptr_flag_bitsILi8EEENSV_INS5_IJNSA_ILi8EEESE_EEENS5_IJSE_SB_EEEEEEEvNS4_8identityES12_S1C_vS1D_EENS_8epilogue10collective18CollectiveEpilogueINS1F_23Sm100TmaWarpSpecializedILi4ELi2ELi32ELb0ELb0EEEJSG_NS5_IJNSV_ISE_SB_EES1K_EEESH_SI_SH_SI_NS1F_6fusion15FusionCallbacksIS1J_NS1M_17LinearCombinationISH_fSH_fLNS_15FloatRoundStyleE2EEESG_S1L_JEEENS4_5SM1004TMEM4LOAD26SM100_TMEM_LOAD_16dp32b32xES12_S1C_NS4_39AutoVectorizingCopyWithAssumedAlignmentILi128EEENS4_14SM90_TMA_STOREES1C_S1X_S1X_EEEvvEEEEvNT_6ParamsE --------------------------
	.section	.nv.shared._ZN7cutlass13device_kernelINS_4gemm6kernel13GemmUniversalIN4cute5tupleIJiiiiEEENS1_10collective13CollectiveMmaINS1_35MainloopSm100TmaUmmaWarpSpecializedILi5ELi2ELi4ENS5_IJNS4_1CILi1EEESB_SB_EEEEENS5_IJNSA_ILi64EEENSA_ILi256EEESE_EEENS_12float_e5m2_tENS5_IJlSB_lEEESH_SI_NS4_8TiledMMAINS4_8MMA_AtomIJNS4_10MMA_TraitsINS4_19SM100_MMA_F8F6F4_SSEJSH_SH_fSE_SF_NS4_17integral_constantINS4_4UMMA5MajorELSP_0EEESQ_NSN_INSO_7ScaleInELSR_0EEESS_EEEEEENS4_6LayoutISC_NS5_IJNSA_ILi0EEESW_SW_EEEEENS5_IJNS4_10UnderscoreESZ_SZ_EEEEENS4_13SM90_TMA_LOADENS4_14ComposedLayoutINS4_7SwizzleILi2ELi4ELi3EEENS4_18smem_ptr_flag_bitsILi8EEENSV_INS5_IJNSA_ILi8EEESE_EEENS5_IJSE_SB_EEEEEEEvNS4_8identityES12_S1C_vS1D_EENS_8epilogue10collective18CollectiveEpilogueINS1F_23Sm100TmaWarpSpecializedILi4ELi2ELi32ELb0ELb0EEEJSG_NS5_IJNSV_ISE_SB_EES1K_EEESH_SI_SH_SI_NS1F_6fusion15FusionCallbacksIS1J_NS1M_17LinearCombinationISH_fSH_fLNS_15FloatRoundStyleE2EEESG_S1L_JEEENS4_5SM1004TMEM4LOAD26SM100_TMEM_LOAD_16dp32b32xES12_S1C_NS4_39AutoVectorizingCopyWithAssumedAlignmentILi128EEENS4_14SM90_TMA_STOREES1C_S1X_S1X_EEEvvEEEEvNT_6ParamsE,"aw",@nobits
	.sectionflags	@""
	.align	16
	.zero		1024


//--------------------- .nv.shared.reserved.0     --------------------------
	.section	.nv.shared.reserved.0,"aw",@nobits
	.weak		__nv_reservedSMEM_offset_0_alias
	.size		__nv_reservedSMEM_offset_0_alias, 0, 64
	.other		__nv_reservedSMEM_offset_0_alias,@"STO_CUDA_RESERVED_SHARED STV_DEFAULT"
__nv_reservedSMEM_offset_0_alias:
	.zero		0
.nv.shared.reserved.0:
	.zero		64
	.weak		__nv_reservedSMEM_tcgen05_partition
	.type		__nv_reservedSMEM_tcgen05_partition,@object
	.size		__nv_reservedSMEM_tcgen05_partition,(.L_0 - __nv_reservedSMEM_tcgen05_partition)
__nv_reservedSMEM_tcgen05_partition:
	.zero		32
.L_0:


//--------------------- .nv.global                --------------------------
	.section	.nv.global,"aw",@nobits
.nv.global:
	.type		_ZN39_INTERNAL_d78ac3cc_4_k_cu_6c473857_84724cute1_E,@object
	.size		_ZN39_INTERNAL_d78ac3cc_4_k_cu_6c473857_84724cute1_E,(_ZN39_INTERNAL_d78ac3cc_4_k_cu_6c473857_84724cuda3std3__45__cpo6cbeginE - _ZN39_INTERNAL_d78ac3cc_4_k_cu_6c473857_84724cute1_E)
_ZN39_INTERNAL_d78ac3cc_4_k_cu_6c473857_84724cute1_E:
	.zero		1
	.type		_ZN39_INTERNAL_d78ac3cc_4_k_cu_6c473857_84724cuda3std3__45__cpo6cbeginE,@object
	.size		_ZN39_INTERNAL_d78ac3cc_4_k_cu_6c473857_84724cuda3std3__45__cpo6cbeginE,(_ZN39_INTERNAL_d78ac3cc_4_k_cu_6c473857_84724cuda3std3__48in_placeE - _ZN39_INTERNAL_d78ac3cc_4_k_cu_6c473857_84724cuda3std3__45__cpo6cbeginE)
_ZN39_INTERNAL_d78ac3cc_4_k_cu_6c473857_84724cuda3std3__45__cpo6cbeginE:
	.zero		1
	.type		_ZN39_INTERNAL_d78ac3cc_4_k_cu_6c473857_84724cuda3std3__48in_placeE,@object
	.size		_ZN39_INTERNAL_d78ac3cc_4_k_cu_6c473857_84724cuda3std3__48in_placeE,(_ZN39_INTERNAL_d78ac3cc_4_k_cu_6c473857_84724cuda3std6ranges3__45__cpo9iter_moveE - _ZN39_INTERNAL_d78ac3cc_4_k_cu_6c473857_84724cuda3std3__48in_placeE)
_ZN39_INTERNAL_d78ac3cc_4_k_cu_6c473857_84724cuda3std3__48in_placeE:
	.zero		1
	.type		_ZN39_INTERNAL_d78ac3cc_4_k_cu_6c473857_84724cuda3std6ranges3__45__cpo9iter_moveE,@object
	.size		_ZN39_INTERNAL_d78ac3cc_4_k_cu_6c473857_84724cuda3std6ranges3__45__cpo9iter_moveE,(_ZN39_INTERNAL_d78ac3cc_4_k_cu_6c473857_84724cuda3std3__45__cpo5beginE - _ZN39_INTERNAL_d78ac3cc_4_k_cu_6c473857_84724cuda3std6ranges3__45__cpo9iter_moveE)
_ZN39_INTERNAL_d78ac3cc_4_k_cu_6c473857_84724cuda3std6ranges3__45__cpo9iter_moveE:
	.zero		1
	.type		_ZN39_INTERNAL_d78ac3cc_4_k_cu_6c473857_84724cuda3std3__45__cpo5beginE,@object
	.size		_ZN39_INTERNAL_d78ac3cc_4_k_cu_6c473857_84724cuda3std3__45__cpo5beginE,(_ZN39_INTERNAL_d78ac3cc_4_k_cu_6c473857_84724cuda3std3__441_GLOBAL__N__d78ac3cc_4_k_cu_6c473857_84726ignoreE - _ZN39_INTERNAL_d78ac3cc_4_k_cu_6c473857_84724cuda3std3__45__cpo5beginE)
_ZN39_INTERNAL_d78ac3cc_4_k_cu_6c473857_84724cuda3std3__45__cpo5beginE:
	.zero		1
	.type		_ZN39_INTERNAL_d78ac3cc_4_k_cu_6c473857_84724cuda3std3__441_GLOBAL__N__d78ac3cc_4_k_cu_6c473857_84726ignoreE,@object
	.size		_ZN39_INTERNAL_d78ac3cc_4_k_cu_6c473857_84724cuda3std3__441_GLOBAL__N__d78ac3cc_4_k_cu_6c473857_84726ignoreE,(_ZN39_INTERNAL_d78ac3cc_4_k_cu_6c473857_84724cute7productE - _ZN39_INTERNAL_d78ac3cc_4_k_cu_6c473857_84724cuda3std3__441_GLOBAL__N__d78ac3cc_4_k_cu_6c473857_84726ignoreE)
_ZN39_INTERNAL_d78ac3cc_4_k_cu_6c473857_84724cuda3std3__441_GLOBAL__N__d78ac3cc_4_k_cu_6c473857_84726ignoreE:
	.zero		1
	.type		_ZN39_INTERNAL_d78ac3cc_4_k_cu_6c473857_84724cute7productE,@object
	.size		_ZN39_INTERNAL_d78ac3cc_4_k_cu_6c473857_84724cute7productE,(_ZN39_INTERNAL_d78ac3cc_4_k_cu_6c473857_84724cuda3std3__45__cpo3endE - _ZN39_INTERNAL_d78ac3cc_4_k_cu_6c473857_84724cute7productE)
_ZN39_INTERNAL_d78ac3cc_4_k_cu_6c473857_84724cute7productE:
	.zero		1
	.type		_ZN39_INTERNAL_d78ac3cc_4_k_cu_6c473857_84724cuda3std3__45__cpo3endE,@object
	.size		_ZN39_INTERNAL_d78ac3cc_4_k_cu_6c473857_84724cuda3std3__45__cpo3endE,(_ZN39_INTERNAL_d78ac3cc_4_k_cu_6c473857_84724cuda3std3__419piecewise_constructE - _ZN39_INTERNAL_d78ac3cc_4_k_cu_6c473857_84724cuda3std3__45__cpo3endE)
_ZN39_INTERNAL_d78ac3cc_4_k_cu_6c473857_84724cuda3std3__45__cpo3endE:
	.zero		1
	.type		_ZN39_INTERNAL_d78ac3cc_4_k_cu_6c473857_84724cuda3std3__419piecewise_constructE,@object
	.size		_ZN39_INTERNAL_d78ac3cc_4_k_cu_6c473857_84724cuda3std3__419piecewise_constructE,(_ZN39_INTERNAL_d78ac3cc_4_k_cu_6c473857_84724cuda3std3__45__cpo4cendE - _ZN39_INTERNAL_d78ac3cc_4_k_cu_6c473857_84724cuda3std3__419piecewise_constructE)
_ZN39_INTERNAL_d78ac3cc_4_k_cu_6c473857_84724cuda3std3__419piecewise_constructE:
	.zero		1
	.type		_ZN39_INTERNAL_d78ac3cc_4_k_cu_6c473857_84724cuda3std3__45__cpo4cendE,@object
	.size		_ZN39_INTERNAL_d78ac3cc_4_k_cu_6c473857_84724cuda3std3__45__cpo4cendE,(_ZN39_INTERNAL_d78ac3cc_4_k_cu_6c473857_84724cuda3std6ranges3__45__cpo4swapE - _ZN39_INTERNAL_d78ac3cc_4_k_cu_6c473857_84724cuda3std3__45__cpo4cendE)
_ZN39_INTERNAL_d78ac3cc_4_k_cu_6c473857_84724cuda3std3__45__cpo4cendE:
	.zero		1
	.type		_ZN39_INTERNAL_d78ac3cc_4_k_cu_6c473857_84724cuda3std6ranges3__45__cpo4swapE,@object
	.size		_ZN39_INTERNAL_d78ac3cc_4_k_cu_6c473857_84724cuda3std6ranges3__45__cpo4swapE,(.L_11 - _ZN39_INTERNAL_d78ac3cc_4_k_cu_6c473857_84724cuda3std6ranges3__45__cpo4swapE)
_ZN39_INTERNAL_d78ac3cc_4_k_cu_6c473857_84724cuda3std6ranges3__45__cpo4swapE:
	.zero		1
.L_11:


//--------------------- .nv.constant0._ZN7cutlass13device_kernelINS_4gemm6kernel13GemmUniversalIN4cute5tupleIJiiiiEEENS1_10collective13CollectiveMmaINS1_35MainloopSm100TmaUmmaWarpSpecializedILi5ELi2ELi4ENS5_IJNS4_1CILi1EEESB_SB_EEEEENS5_IJNSA_ILi64EEENSA_ILi256EEESE_EEENS_12float_e5m2_tENS5_IJlSB_lEEESH_SI_NS4_8TiledMMAINS4_8MMA_AtomIJNS4_10MMA_TraitsINS4_19SM100_MMA_F8F6F4_SSEJSH_SH_fSE_SF_NS4_17integral_constantINS4_4UMMA5MajorELSP_0EEESQ_NSN_INSO_7ScaleInELSR_0EEESS_EEEEEENS4_6LayoutISC_NS5_IJNSA_ILi0EEESW_SW_EEEEENS5_IJNS4_10UnderscoreESZ_SZ_EEEEENS4_13SM90_TMA_LOADENS4_14ComposedLayoutINS4_7SwizzleILi2ELi4ELi3EEENS4_18smem_ptr_flag_bitsILi8EEENSV_INS5_IJNSA_ILi8EEESE_EEENS5_IJSE_SB_EEEEEEEvNS4_8identityES12_S1C_vS1D_EENS_8epilogue10collective18CollectiveEpilogueINS1F_23Sm100TmaWarpSpecializedILi4ELi2ELi32ELb0ELb0EEEJSG_NS5_IJNSV_ISE_SB_EES1K_EEESH_SI_SH_SI_NS1F_6fusion15FusionCallbacksIS1J_NS1M_17LinearCombinationISH_fSH_fLNS_15FloatRoundStyleE2EEESG_S1L_JEEENS4_5SM1004TMEM4LOAD26SM100_TMEM_LOAD_16dp32b32xES12_S1C_NS4_39AutoVectorizingCopyWithAssumedAlignmentILi128EEENS4_14SM90_TMA_STOREES1C_S1X_S1X_EEEvvEEEEvNT_6ParamsE --------------------------
	.section	.nv.constant0._ZN7cutlass13device_kernelINS_4gemm6kernel13GemmUniversalIN4cute5tupleIJiiiiEEENS1_10collective13CollectiveMmaINS1_35MainloopSm100TmaUmmaWarpSpecializedILi5ELi2ELi4ENS5_IJNS4_1CILi1EEESB_SB_EEEEENS5_IJNSA_ILi64EEENSA_ILi256EEESE_EEENS_12float_e5m2_tENS5_IJlSB_lEEESH_SI_NS4_8TiledMMAINS4_8MMA_AtomIJNS4_10MMA_TraitsINS4_19SM100_MMA_F8F6F4_SSEJSH_SH_fSE_SF_NS4_17integral_constantINS4_4UMMA5MajorELSP_0EEESQ_NSN_INSO_7ScaleInELSR_0EEESS_EEEEEENS4_6LayoutISC_NS5_IJNSA_ILi0EEESW_SW_EEEEENS5_IJNS4_10UnderscoreESZ_SZ_EEEEENS4_13SM90_TMA_LOADENS4_14ComposedLayoutINS4_7SwizzleILi2ELi4ELi3EEENS4_18smem_ptr_flag_bitsILi8EEENSV_INS5_IJNSA_ILi8EEESE_EEENS5_IJSE_SB_EEEEEEEvNS4_8identityES12_S1C_vS1D_EENS_8epilogue10collective18CollectiveEpilogueINS1F_23Sm100TmaWarpSpecializedILi4ELi2ELi32ELb0ELb0EEEJSG_NS5_IJNSV_ISE_SB_EES1K_EEESH_SI_SH_SI_NS1F_6fusion15FusionCallbacksIS1J_NS1M_17LinearCombinationISH_fSH_fLNS_15FloatRoundStyleE2EEESG_S1L_JEEENS4_5SM1004TMEM4LOAD26SM100_TMEM_LOAD_16dp32b32xES12_S1C_NS4_39AutoVectorizingCopyWithAssumedAlignmentILi128EEENS4_14SM90_TMA_STOREES1C_S1X_S1X_EEEvvEEEEvNT_6ParamsE,"a",@progbits
	.sectionflags	@""
	.align	4
.nv.constant0._ZN7cutlass13device_kernelINS_4gemm6kernel13GemmUniversalIN4cute5tupleIJiiiiEEENS1_10collective13CollectiveMmaINS1_35MainloopSm100TmaUmmaWarpSpecializedILi5ELi2ELi4ENS5_IJNS4_1CILi1EEESB_SB_EEEEENS5_IJNSA_ILi64EEENSA_ILi256EEESE_EEENS_12float_e5m2_tENS5_IJlSB_lEEESH_SI_NS4_8TiledMMAINS4_8MMA_AtomIJNS4_10MMA_TraitsINS4_19SM100_MMA_F8F6F4_SSEJSH_SH_fSE_SF_NS4_17integral_constantINS4_4UMMA5MajorELSP_0EEESQ_NSN_INSO_7ScaleInELSR_0EEESS_EEEEEENS4_6LayoutISC_NS5_IJNSA_ILi0EEESW_SW_EEEEENS5_IJNS4_10UnderscoreESZ_SZ_EEEEENS4_13SM90_TMA_LOADENS4_14ComposedLayoutINS4_7SwizzleILi2ELi4ELi3EEENS4_18smem_ptr_flag_bitsILi8EEENSV_INS5_IJNSA_ILi8EEESE_EEENS5_IJSE_SB_EEEEEEEvNS4_8identityES12_S1C_vS1D_EENS_8epilogue10collective18CollectiveEpilogueINS1F_23Sm100TmaWarpSpecializedILi4ELi2ELi32ELb0ELb0EEEJSG_NS5_IJNSV_ISE_SB_EES1K_EEESH_SI_SH_SI_NS1F_6fusion15FusionCallbacksIS1J_NS1M_17LinearCombinationISH_fSH_fLNS_15FloatRoundStyleE2EEESG_S1L_JEEENS4_5SM1004TMEM4LOAD26SM100_TMEM_LOAD_16dp32b32xES12_S1C_NS4_39AutoVectorizingCopyWithAssumedAlignmentILi128EEENS4_14SM90_TMA_STOREES1C_S1X_S1X_EEEvvEEEEvNT_6ParamsE:
	.zero		2944


//--------------------- SYMBOLS --------------------------

	.type		.nv.reservedSmem.offset0,@object
	.size		.nv.reservedSmem.offset0,0x4
	.type		.nv.reservedSmem.cap,@object
	.size		.nv.reservedSmem.cap,0x4
	.type		__assertfail,@function
